//
// Generated by NVIDIA NVVM Compiler
//
// Compiler Build ID: CL-36424714
// Cuda compilation tools, release 13.0, V13.0.88
// Based on NVVM 20.0.0
//

.version 9.0
.target sm_100
.address_size 64

	// .globl	_Z5doGPUPhS_i
.global .align 4 .f32 FCC_KR = 0f3E99999A;
.global .align 4 .f32 FCC_KB = 0f3DE147AE;
.global .align 4 .f32 SMPTE_240M_KR = 0f3E591687;
.global .align 4 .f32 SMPTE_240M_KB = 0f3DB22D0E;
.global .align 4 .f32 REC_601_KR = 0f3E991687;
.global .align 4 .f32 REC_601_KB = 0f3DE978D5;
.global .align 4 .f32 REC_709_KR = 0f3E59B3D0;
.global .align 4 .f32 REC_709_KB = 0f3D93DD98;
.global .align 4 .f32 REC_2020_KR = 0f3E86809D;
.global .align 4 .f32 REC_2020_KB = 0f3D72E48F;
.global .align 4 .f32 REC709_ALPHA = 0f3F8CB5C2;
.global .align 4 .f32 REC709_BETA = 0f3C93E5EB;
.global .align 4 .f32 ST2084_M1 = 0f3E232000;
.global .align 4 .f32 ST2084_M2 = 0f429DB000;
.global .align 4 .f32 ST2084_C1 = 0f3F560000;
.global .align 4 .f32 ST2084_C2 = 0f4196D000;
.global .align 4 .f32 ST2084_C3 = 0f41958000;
.global .align 4 .b8 yuv2rgb_REC_2020_NCL[36] = {0, 0, 128, 63, 0, 0, 0, 0, 177, 191, 188, 63, 0, 0, 128, 63, 149, 128, 40, 190, 49, 68, 18, 191, 0, 0, 128, 63, 183, 209, 240, 63};
.global .align 4 .b8 rgb2yuv_REC_709[36] = {208, 179, 89, 62, 89, 23, 55, 63, 152, 221, 147, 61, 186, 164, 234, 189, 210, 86, 197, 190, 0, 0, 0, 63, 0, 0, 0, 63, 190, 134, 232, 190, 16, 202, 59, 189};
.global .align 4 .b8 gamutMa[36] = {248, 138, 212, 63, 164, 111, 22, 191, 97, 50, 149, 189, 18, 20, 255, 189, 222, 2, 145, 63, 62, 202, 8, 188, 104, 177, 148, 188, 93, 252, 205, 189, 139, 50, 143, 63};

.visible .entry _Z5doGPUPhS_i(
	.param .u64 .ptr .align 1 _Z5doGPUPhS_i_param_0,
	.param .u64 .ptr .align 1 _Z5doGPUPhS_i_param_1,
	.param .u32 _Z5doGPUPhS_i_param_2
)
{
	.reg .pred 	%p<2>;
	.reg .b16 	%rs<2>;
	.reg .b32 	%r<6>;
	.reg .b64 	%rd<8>;

	ld.param.u64 	%rd1, [_Z5doGPUPhS_i_param_0];
	ld.param.u64 	%rd2, [_Z5doGPUPhS_i_param_1];
	ld.param.u32 	%r2, [_Z5doGPUPhS_i_param_2];
	mov.u32 	%r3, %ntid.x;
	mov.u32 	%r4, %ctaid.x;
	mov.u32 	%r5, %tid.x;
	mad.lo.s32 	%r1, %r3, %r4, %r5;
	setp.ge.s32 	%p1, %r1, %r2;
	@%p1 bra 	$L__BB0_2;
	cvta.to.global.u64 	%rd3, %rd1;
	cvta.to.global.u64 	%rd4, %rd2;
	cvt.s64.s32 	%rd5, %r1;
	add.s64 	%rd6, %rd3, %rd5;
	ld.global.u8 	%rs1, [%rd6];
	add.s64 	%rd7, %rd4, %rd5;
	st.global.u8 	[%rd7], %rs1;
$L__BB0_2:
	ret;

}
	// .globl	_Z15calc_colorspacePhS_S_iiiiS_S_S_i
.visible .entry _Z15calc_colorspacePhS_S_iiiiS_S_S_i(
	.param .u64 .ptr .align 1 _Z15calc_colorspacePhS_S_iiiiS_S_S_i_param_0,
	.param .u64 .ptr .align 1 _Z15calc_colorspacePhS_S_iiiiS_S_S_i_param_1,
	.param .u64 .ptr .align 1 _Z15calc_colorspacePhS_S_iiiiS_S_S_i_param_2,
	.param .u32 _Z15calc_colorspacePhS_S_iiiiS_S_S_i_param_3,
	.param .u32 _Z15calc_colorspacePhS_S_iiiiS_S_S_i_param_4,
	.param .u32 _Z15calc_colorspacePhS_S_iiiiS_S_S_i_param_5,
	.param .u32 _Z15calc_colorspacePhS_S_iiiiS_S_S_i_param_6,
	.param .u64 .ptr .align 1 _Z15calc_colorspacePhS_S_iiiiS_S_S_i_param_7,
	.param .u64 .ptr .align 1 _Z15calc_colorspacePhS_S_iiiiS_S_S_i_param_8,
	.param .u64 .ptr .align 1 _Z15calc_colorspacePhS_S_iiiiS_S_S_i_param_9,
	.param .u32 _Z15calc_colorspacePhS_S_iiiiS_S_S_i_param_10
)
{
	.reg .pred 	%p<556>;
	.reg .b16 	%rs<13>;
	.reg .b32 	%r<501>;
	.reg .b32 	%f<2949>;
	.reg .b64 	%rd<25>;

	ld.param.u64 	%rd10, [_Z15calc_colorspacePhS_S_iiiiS_S_S_i_param_1];
	ld.param.u64 	%rd11, [_Z15calc_colorspacePhS_S_iiiiS_S_S_i_param_2];
	ld.param.u32 	%r7, [_Z15calc_colorspacePhS_S_iiiiS_S_S_i_param_3];
	ld.param.u32 	%r8, [_Z15calc_colorspacePhS_S_iiiiS_S_S_i_param_4];
	ld.param.u32 	%r5, [_Z15calc_colorspacePhS_S_iiiiS_S_S_i_param_5];
	ld.param.u32 	%r6, [_Z15calc_colorspacePhS_S_iiiiS_S_S_i_param_6];
	ld.param.u64 	%rd12, [_Z15calc_colorspacePhS_S_iiiiS_S_S_i_param_7];
	ld.param.u64 	%rd13, [_Z15calc_colorspacePhS_S_iiiiS_S_S_i_param_8];
	ld.param.u64 	%rd14, [_Z15calc_colorspacePhS_S_iiiiS_S_S_i_param_9];
	mov.u32 	%r10, %ntid.x;
	mov.u32 	%r11, %ctaid.x;
	mov.u32 	%r12, %tid.x;
	mad.lo.s32 	%r13, %r10, %r11, %r12;
	shr.u32 	%r14, %r7, 31;
	add.s32 	%r15, %r7, %r14;
	shr.s32 	%r16, %r15, 1;
	div.s32 	%r17, %r13, %r16;
	shl.b32 	%r2, %r17, 1;
	mul.lo.s32 	%r18, %r17, %r16;
	sub.s32 	%r3, %r13, %r18;
	shl.b32 	%r4, %r3, 1;
	setp.ge.s32 	%p1, %r4, %r7;
	setp.ge.s32 	%p2, %r2, %r8;
	or.pred  	%p3, %p1, %p2;
	@%p3 bra 	$L__BB1_278;
	ld.param.u64 	%rd24, [_Z15calc_colorspacePhS_S_iiiiS_S_S_i_param_0];
	cvta.to.global.u64 	%rd15, %rd24;
	cvta.to.global.u64 	%rd16, %rd12;
	cvta.to.global.u64 	%rd17, %rd10;
	cvta.to.global.u64 	%rd18, %rd11;
	cvta.to.global.u64 	%rd19, %rd13;
	cvta.to.global.u64 	%rd20, %rd14;
	mad.lo.s32 	%r19, %r2, %r5, %r4;
	mad.lo.s32 	%r20, %r17, %r6, %r3;
	mul.wide.s32 	%rd21, %r19, 2;
	add.s64 	%rd1, %rd15, %rd21;
	mul.wide.s32 	%rd22, %r20, 2;
	add.s64 	%rd2, %rd17, %rd22;
	add.s64 	%rd3, %rd18, %rd22;
	add.s64 	%rd4, %rd16, %rd21;
	add.s64 	%rd5, %rd19, %rd22;
	add.s64 	%rd6, %rd20, %rd22;
	ld.global.u16 	%rs1, [%rd1];
	cvt.rn.f32.u16 	%f305, %rs1;
	ld.global.f32 	%f306, [yuv2rgb_REC_2020_NCL];
	ld.global.u16 	%rs2, [%rd2];
	cvt.rn.f32.u16 	%f307, %rs2;
	ld.global.f32 	%f308, [yuv2rgb_REC_2020_NCL+4];
	mul.f32 	%f309, %f308, %f307;
	fma.rn.f32 	%f310, %f306, %f305, %f309;
	ld.global.u16 	%rs3, [%rd3];
	cvt.rn.f32.u16 	%f311, %rs3;
	ld.global.f32 	%f312, [yuv2rgb_REC_2020_NCL+8];
	fma.rn.f32 	%f1, %f312, %f311, %f310;
	ld.global.f32 	%f313, [yuv2rgb_REC_2020_NCL+12];
	ld.global.f32 	%f314, [yuv2rgb_REC_2020_NCL+16];
	mul.f32 	%f315, %f314, %f307;
	fma.rn.f32 	%f316, %f313, %f305, %f315;
	ld.global.f32 	%f317, [yuv2rgb_REC_2020_NCL+20];
	fma.rn.f32 	%f2, %f317, %f311, %f316;
	ld.global.f32 	%f318, [yuv2rgb_REC_2020_NCL+24];
	ld.global.f32 	%f319, [yuv2rgb_REC_2020_NCL+28];
	mul.f32 	%f320, %f319, %f307;
	fma.rn.f32 	%f321, %f318, %f305, %f320;
	ld.global.f32 	%f322, [yuv2rgb_REC_2020_NCL+32];
	fma.rn.f32 	%f3, %f322, %f311, %f321;
	ld.global.f32 	%f323, [REC709_BETA];
	mul.f32 	%f4, %f323, 0f40900000;
	setp.geu.f32 	%p4, %f1, %f4;
	@%p4 bra 	$L__BB1_3;
	div.rn.f32 	%f2913, %f1, 0f40900000;
	bra.uni 	$L__BB1_10;
$L__BB1_3:
	ld.global.f32 	%f325, [REC709_ALPHA];
	add.f32 	%f326, %f325, 0fBF800000;
	add.f32 	%f327, %f1, %f326;
	div.rn.f32 	%f6, %f327, %f325;
	abs.f32 	%f7, %f6;
	setp.eq.f32 	%p5, %f6, 0f3F800000;
	mov.f32 	%f2913, 0f3F800000;
	@%p5 bra 	$L__BB1_10;
	setp.num.f32 	%p6, %f7, %f7;
	@%p6 bra 	$L__BB1_6;
	mov.f32 	%f384, 0f400E38E4;
	add.rn.f32 	%f2913, %f6, %f384;
	bra.uni 	$L__BB1_10;
$L__BB1_6:
	setp.neu.f32 	%p7, %f6, 0f00000000;
	setp.neu.f32 	%p8, %f7, 0f7F800000;
	and.pred  	%p9, %p7, %p8;
	@%p9 bra 	$L__BB1_8;
	add.f32 	%f383, %f6, %f6;
	mov.b32 	%r30, %f383;
	and.b32  	%r31, %r30, 2147483647;
	mov.b32 	%f2913, %r31;
	bra.uni 	$L__BB1_10;
$L__BB1_8:
	setp.lt.f32 	%p10, %f7, 0f00800000;
	mul.f32 	%f328, %f7, 0f4B800000;
	selp.f32 	%f329, %f328, %f7, %p10;
	mov.b32 	%r21, %f329;
	add.s32 	%r22, %r21, -1060439283;
	and.b32  	%r23, %r22, -8388608;
	sub.s32 	%r24, %r21, %r23;
	mov.b32 	%f330, %r24;
	cvt.rn.f32.s32 	%f331, %r23;
	selp.f32 	%f332, 0fC1C00000, 0f00000000, %p10;
	fma.rn.f32 	%f333, %f331, 0f34000000, %f332;
	add.f32 	%f334, %f330, 0fBF800000;
	add.f32 	%f335, %f330, 0f3F800000;
	rcp.approx.ftz.f32 	%f336, %f335;
	add.f32 	%f337, %f334, %f334;
	mul.f32 	%f338, %f337, %f336;
	mul.f32 	%f339, %f338, %f338;
	neg.f32 	%f340, %f338;
	sub.f32 	%f341, %f334, %f338;
	add.f32 	%f342, %f341, %f341;
	fma.rn.f32 	%f343, %f340, %f334, %f342;
	mul.rn.f32 	%f344, %f336, %f343;
	fma.rn.f32 	%f345, %f339, 0f3A2C32E4, 0f3B52E7DB;
	fma.rn.f32 	%f346, %f345, %f339, 0f3C93BB73;
	fma.rn.f32 	%f347, %f346, %f339, 0f3DF6384F;
	mul.rn.f32 	%f348, %f347, %f339;
	fma.rn.f32 	%f349, %f338, 0f3FB8AA3B, %f333;
	mul.f32 	%f350, %f348, 0f40400000;
	sub.f32 	%f351, %f333, %f349;
	fma.rn.f32 	%f352, %f338, 0f3FB8AA3B, %f351;
	fma.rn.f32 	%f353, %f344, 0f3FB8AA3B, %f352;
	fma.rn.f32 	%f354, %f338, 0f32A55E34, %f353;
	fma.rn.f32 	%f355, %f350, %f344, %f354;
	fma.rn.f32 	%f356, %f348, %f338, %f355;
	add.rn.f32 	%f357, %f349, %f356;
	mov.f32 	%f358, 0f400E38E4;
	mul.rn.f32 	%f359, %f357, %f358;
	cvt.rni.f32.f32 	%f360, %f359;
	sub.f32 	%f361, %f359, %f360;
	neg.f32 	%f362, %f359;
	fma.rn.f32 	%f363, %f357, 0f400E38E4, %f362;
	neg.f32 	%f364, %f349;
	add.rn.f32 	%f365, %f357, %f364;
	neg.f32 	%f366, %f365;
	add.rn.f32 	%f367, %f356, %f366;
	fma.rn.f32 	%f368, %f367, 0f400E38E4, %f363;
	add.f32 	%f369, %f361, %f368;
	setp.gt.f32 	%p11, %f360, 0f00000000;
	selp.b32 	%r25, 0, -2097152000, %p11;
	setp.geu.f32 	%p12, %f6, 0f00000000;
	setp.lt.f32 	%p13, %f359, 0f00000000;
	selp.f32 	%f370, 0f00000000, 0f7F800000, %p13;
	abs.f32 	%f371, %f359;
	setp.gt.f32 	%p14, %f371, 0f43180000;
	cvt.rzi.s32.f32 	%r26, %f360;
	shl.b32 	%r27, %r26, 23;
	sub.s32 	%r28, %r27, %r25;
	mov.b32 	%f372, %r28;
	add.s32 	%r29, %r25, 2130706432;
	mov.b32 	%f373, %r29;
	fma.rn.f32 	%f374, %f369, 0f391FCB8E, 0f3AAF85ED;
	fma.rn.f32 	%f375, %f374, %f369, 0f3C1D9856;
	fma.rn.f32 	%f376, %f375, %f369, 0f3D6357BB;
	fma.rn.f32 	%f377, %f376, %f369, 0f3E75FDEC;
	fma.rn.f32 	%f378, %f377, %f369, 0f3F317218;
	fma.rn.f32 	%f379, %f378, %f369, 0f3F800000;
	mul.f32 	%f380, %f379, %f373;
	mul.f32 	%f381, %f380, %f372;
	selp.f32 	%f2913, %f370, %f381, %p14;
	@%p12 bra 	$L__BB1_10;
	mov.f32 	%f2913, 0f7FFFFFFF;
$L__BB1_10:
	setp.geu.f32 	%p15, %f2, %f4;
	@%p15 bra 	$L__BB1_12;
	div.rn.f32 	%f2914, %f2, 0f40900000;
	bra.uni 	$L__BB1_19;
$L__BB1_12:
	ld.global.f32 	%f386, [REC709_ALPHA];
	add.f32 	%f387, %f386, 0fBF800000;
	add.f32 	%f388, %f2, %f387;
	div.rn.f32 	%f13, %f388, %f386;
	abs.f32 	%f14, %f13;
	setp.eq.f32 	%p16, %f13, 0f3F800000;
	mov.f32 	%f2914, 0f3F800000;
	@%p16 bra 	$L__BB1_19;
	setp.num.f32 	%p17, %f14, %f14;
	@%p17 bra 	$L__BB1_15;
	mov.f32 	%f445, 0f400E38E4;
	add.rn.f32 	%f2914, %f13, %f445;
	bra.uni 	$L__BB1_19;
$L__BB1_15:
	setp.neu.f32 	%p18, %f13, 0f00000000;
	setp.neu.f32 	%p19, %f14, 0f7F800000;
	and.pred  	%p20, %p18, %p19;
	@%p20 bra 	$L__BB1_17;
	add.f32 	%f444, %f13, %f13;
	mov.b32 	%r41, %f444;
	and.b32  	%r42, %r41, 2147483647;
	mov.b32 	%f2914, %r42;
	bra.uni 	$L__BB1_19;
$L__BB1_17:
	setp.lt.f32 	%p21, %f14, 0f00800000;
	mul.f32 	%f389, %f14, 0f4B800000;
	selp.f32 	%f390, %f389, %f14, %p21;
	mov.b32 	%r32, %f390;
	add.s32 	%r33, %r32, -1060439283;
	and.b32  	%r34, %r33, -8388608;
	sub.s32 	%r35, %r32, %r34;
	mov.b32 	%f391, %r35;
	cvt.rn.f32.s32 	%f392, %r34;
	selp.f32 	%f393, 0fC1C00000, 0f00000000, %p21;
	fma.rn.f32 	%f394, %f392, 0f34000000, %f393;
	add.f32 	%f395, %f391, 0fBF800000;
	add.f32 	%f396, %f391, 0f3F800000;
	rcp.approx.ftz.f32 	%f397, %f396;
	add.f32 	%f398, %f395, %f395;
	mul.f32 	%f399, %f398, %f397;
	mul.f32 	%f400, %f399, %f399;
	neg.f32 	%f401, %f399;
	sub.f32 	%f402, %f395, %f399;
	add.f32 	%f403, %f402, %f402;
	fma.rn.f32 	%f404, %f401, %f395, %f403;
	mul.rn.f32 	%f405, %f397, %f404;
	fma.rn.f32 	%f406, %f400, 0f3A2C32E4, 0f3B52E7DB;
	fma.rn.f32 	%f407, %f406, %f400, 0f3C93BB73;
	fma.rn.f32 	%f408, %f407, %f400, 0f3DF6384F;
	mul.rn.f32 	%f409, %f408, %f400;
	fma.rn.f32 	%f410, %f399, 0f3FB8AA3B, %f394;
	mul.f32 	%f411, %f409, 0f40400000;
	sub.f32 	%f412, %f394, %f410;
	fma.rn.f32 	%f413, %f399, 0f3FB8AA3B, %f412;
	fma.rn.f32 	%f414, %f405, 0f3FB8AA3B, %f413;
	fma.rn.f32 	%f415, %f399, 0f32A55E34, %f414;
	fma.rn.f32 	%f416, %f411, %f405, %f415;
	fma.rn.f32 	%f417, %f409, %f399, %f416;
	add.rn.f32 	%f418, %f410, %f417;
	mov.f32 	%f419, 0f400E38E4;
	mul.rn.f32 	%f420, %f418, %f419;
	cvt.rni.f32.f32 	%f421, %f420;
	sub.f32 	%f422, %f420, %f421;
	neg.f32 	%f423, %f420;
	fma.rn.f32 	%f424, %f418, 0f400E38E4, %f423;
	neg.f32 	%f425, %f410;
	add.rn.f32 	%f426, %f418, %f425;
	neg.f32 	%f427, %f426;
	add.rn.f32 	%f428, %f417, %f427;
	fma.rn.f32 	%f429, %f428, 0f400E38E4, %f424;
	add.f32 	%f430, %f422, %f429;
	setp.gt.f32 	%p22, %f421, 0f00000000;
	selp.b32 	%r36, 0, -2097152000, %p22;
	setp.geu.f32 	%p23, %f13, 0f00000000;
	setp.lt.f32 	%p24, %f420, 0f00000000;
	selp.f32 	%f431, 0f00000000, 0f7F800000, %p24;
	abs.f32 	%f432, %f420;
	setp.gt.f32 	%p25, %f432, 0f43180000;
	cvt.rzi.s32.f32 	%r37, %f421;
	shl.b32 	%r38, %r37, 23;
	sub.s32 	%r39, %r38, %r36;
	mov.b32 	%f433, %r39;
	add.s32 	%r40, %r36, 2130706432;
	mov.b32 	%f434, %r40;
	fma.rn.f32 	%f435, %f430, 0f391FCB8E, 0f3AAF85ED;
	fma.rn.f32 	%f436, %f435, %f430, 0f3C1D9856;
	fma.rn.f32 	%f437, %f436, %f430, 0f3D6357BB;
	fma.rn.f32 	%f438, %f437, %f430, 0f3E75FDEC;
	fma.rn.f32 	%f439, %f438, %f430, 0f3F317218;
	fma.rn.f32 	%f440, %f439, %f430, 0f3F800000;
	mul.f32 	%f441, %f440, %f434;
	mul.f32 	%f442, %f441, %f433;
	selp.f32 	%f2914, %f431, %f442, %p25;
	@%p23 bra 	$L__BB1_19;
	mov.f32 	%f2914, 0f7FFFFFFF;
$L__BB1_19:
	setp.geu.f32 	%p26, %f3, %f4;
	@%p26 bra 	$L__BB1_21;
	div.rn.f32 	%f2915, %f3, 0f40900000;
	bra.uni 	$L__BB1_28;
$L__BB1_21:
	ld.global.f32 	%f447, [REC709_ALPHA];
	add.f32 	%f448, %f447, 0fBF800000;
	add.f32 	%f449, %f3, %f448;
	div.rn.f32 	%f20, %f449, %f447;
	abs.f32 	%f21, %f20;
	setp.eq.f32 	%p27, %f20, 0f3F800000;
	mov.f32 	%f2915, 0f3F800000;
	@%p27 bra 	$L__BB1_28;
	setp.num.f32 	%p28, %f21, %f21;
	@%p28 bra 	$L__BB1_24;
	mov.f32 	%f506, 0f400E38E4;
	add.rn.f32 	%f2915, %f20, %f506;
	bra.uni 	$L__BB1_28;
$L__BB1_24:
	setp.neu.f32 	%p29, %f20, 0f00000000;
	setp.neu.f32 	%p30, %f21, 0f7F800000;
	and.pred  	%p31, %p29, %p30;
	@%p31 bra 	$L__BB1_26;
	add.f32 	%f505, %f20, %f20;
	mov.b32 	%r52, %f505;
	and.b32  	%r53, %r52, 2147483647;
	mov.b32 	%f2915, %r53;
	bra.uni 	$L__BB1_28;
$L__BB1_26:
	setp.lt.f32 	%p32, %f21, 0f00800000;
	mul.f32 	%f450, %f21, 0f4B800000;
	selp.f32 	%f451, %f450, %f21, %p32;
	mov.b32 	%r43, %f451;
	add.s32 	%r44, %r43, -1060439283;
	and.b32  	%r45, %r44, -8388608;
	sub.s32 	%r46, %r43, %r45;
	mov.b32 	%f452, %r46;
	cvt.rn.f32.s32 	%f453, %r45;
	selp.f32 	%f454, 0fC1C00000, 0f00000000, %p32;
	fma.rn.f32 	%f455, %f453, 0f34000000, %f454;
	add.f32 	%f456, %f452, 0fBF800000;
	add.f32 	%f457, %f452, 0f3F800000;
	rcp.approx.ftz.f32 	%f458, %f457;
	add.f32 	%f459, %f456, %f456;
	mul.f32 	%f460, %f459, %f458;
	mul.f32 	%f461, %f460, %f460;
	neg.f32 	%f462, %f460;
	sub.f32 	%f463, %f456, %f460;
	add.f32 	%f464, %f463, %f463;
	fma.rn.f32 	%f465, %f462, %f456, %f464;
	mul.rn.f32 	%f466, %f458, %f465;
	fma.rn.f32 	%f467, %f461, 0f3A2C32E4, 0f3B52E7DB;
	fma.rn.f32 	%f468, %f467, %f461, 0f3C93BB73;
	fma.rn.f32 	%f469, %f468, %f461, 0f3DF6384F;
	mul.rn.f32 	%f470, %f469, %f461;
	fma.rn.f32 	%f471, %f460, 0f3FB8AA3B, %f455;
	mul.f32 	%f472, %f470, 0f40400000;
	sub.f32 	%f473, %f455, %f471;
	fma.rn.f32 	%f474, %f460, 0f3FB8AA3B, %f473;
	fma.rn.f32 	%f475, %f466, 0f3FB8AA3B, %f474;
	fma.rn.f32 	%f476, %f460, 0f32A55E34, %f475;
	fma.rn.f32 	%f477, %f472, %f466, %f476;
	fma.rn.f32 	%f478, %f470, %f460, %f477;
	add.rn.f32 	%f479, %f471, %f478;
	mov.f32 	%f480, 0f400E38E4;
	mul.rn.f32 	%f481, %f479, %f480;
	cvt.rni.f32.f32 	%f482, %f481;
	sub.f32 	%f483, %f481, %f482;
	neg.f32 	%f484, %f481;
	fma.rn.f32 	%f485, %f479, 0f400E38E4, %f484;
	neg.f32 	%f486, %f471;
	add.rn.f32 	%f487, %f479, %f486;
	neg.f32 	%f488, %f487;
	add.rn.f32 	%f489, %f478, %f488;
	fma.rn.f32 	%f490, %f489, 0f400E38E4, %f485;
	add.f32 	%f491, %f483, %f490;
	setp.gt.f32 	%p33, %f482, 0f00000000;
	selp.b32 	%r47, 0, -2097152000, %p33;
	setp.geu.f32 	%p34, %f20, 0f00000000;
	setp.lt.f32 	%p35, %f481, 0f00000000;
	selp.f32 	%f492, 0f00000000, 0f7F800000, %p35;
	abs.f32 	%f493, %f481;
	setp.gt.f32 	%p36, %f493, 0f43180000;
	cvt.rzi.s32.f32 	%r48, %f482;
	shl.b32 	%r49, %r48, 23;
	sub.s32 	%r50, %r49, %r47;
	mov.b32 	%f494, %r50;
	add.s32 	%r51, %r47, 2130706432;
	mov.b32 	%f495, %r51;
	fma.rn.f32 	%f496, %f491, 0f391FCB8E, 0f3AAF85ED;
	fma.rn.f32 	%f497, %f496, %f491, 0f3C1D9856;
	fma.rn.f32 	%f498, %f497, %f491, 0f3D6357BB;
	fma.rn.f32 	%f499, %f498, %f491, 0f3E75FDEC;
	fma.rn.f32 	%f500, %f499, %f491, 0f3F317218;
	fma.rn.f32 	%f501, %f500, %f491, 0f3F800000;
	mul.f32 	%f502, %f501, %f495;
	mul.f32 	%f503, %f502, %f494;
	selp.f32 	%f2915, %f492, %f503, %p36;
	@%p34 bra 	$L__BB1_28;
	mov.f32 	%f2915, 0f7FFFFFFF;
$L__BB1_28:
	ld.global.f32 	%f508, [gamutMa];
	ld.global.f32 	%f509, [gamutMa+4];
	mul.f32 	%f510, %f2914, %f509;
	fma.rn.f32 	%f511, %f2913, %f508, %f510;
	ld.global.f32 	%f512, [gamutMa+8];
	fma.rn.f32 	%f26, %f2915, %f512, %f511;
	ld.global.f32 	%f513, [gamutMa+12];
	ld.global.f32 	%f514, [gamutMa+16];
	mul.f32 	%f515, %f2914, %f514;
	fma.rn.f32 	%f516, %f2913, %f513, %f515;
	ld.global.f32 	%f517, [gamutMa+20];
	fma.rn.f32 	%f27, %f2915, %f517, %f516;
	ld.global.f32 	%f518, [gamutMa+24];
	ld.global.f32 	%f519, [gamutMa+28];
	mul.f32 	%f520, %f2914, %f519;
	fma.rn.f32 	%f521, %f2913, %f518, %f520;
	ld.global.f32 	%f522, [gamutMa+32];
	fma.rn.f32 	%f28, %f2915, %f522, %f521;
	setp.leu.f32 	%p37, %f26, 0f00000000;
	mov.f32 	%f2917, 0f00000000;
	@%p37 bra 	$L__BB1_42;
	ld.global.f32 	%f524, [ST2084_M2];
	rcp.rn.f32 	%f525, %f524;
	abs.f32 	%f30, %f26;
	setp.eq.f32 	%p38, %f26, 0f3F800000;
	setp.eq.f32 	%p39, %f525, 0f00000000;
	or.pred  	%p40, %p38, %p39;
	mov.f32 	%f2916, 0f3F800000;
	@%p40 bra 	$L__BB1_34;
	setp.num.f32 	%p41, %f30, %f30;
	abs.f32 	%f526, %f525;
	setp.num.f32 	%p42, %f526, %f526;
	and.pred  	%p43, %p41, %p42;
	@%p43 bra 	$L__BB1_32;
	add.rn.f32 	%f2916, %f26, %f525;
	bra.uni 	$L__BB1_34;
$L__BB1_32:
	setp.lt.f32 	%p44, %f30, 0f00800000;
	mul.f32 	%f528, %f30, 0f4B800000;
	selp.f32 	%f529, %f528, %f30, %p44;
	mov.b32 	%r54, %f529;
	add.s32 	%r55, %r54, -1060439283;
	and.b32  	%r56, %r55, -8388608;
	sub.s32 	%r57, %r54, %r56;
	mov.b32 	%f530, %r57;
	cvt.rn.f32.s32 	%f531, %r56;
	selp.f32 	%f532, 0fC1C00000, 0f00000000, %p44;
	fma.rn.f32 	%f533, %f531, 0f34000000, %f532;
	add.f32 	%f534, %f530, 0fBF800000;
	add.f32 	%f535, %f530, 0f3F800000;
	rcp.approx.ftz.f32 	%f536, %f535;
	add.f32 	%f537, %f534, %f534;
	mul.f32 	%f538, %f537, %f536;
	mul.f32 	%f539, %f538, %f538;
	neg.f32 	%f540, %f538;
	sub.f32 	%f541, %f534, %f538;
	add.f32 	%f542, %f541, %f541;
	fma.rn.f32 	%f543, %f540, %f534, %f542;
	mul.rn.f32 	%f544, %f536, %f543;
	fma.rn.f32 	%f545, %f539, 0f3A2C32E4, 0f3B52E7DB;
	fma.rn.f32 	%f546, %f545, %f539, 0f3C93BB73;
	fma.rn.f32 	%f547, %f546, %f539, 0f3DF6384F;
	mul.rn.f32 	%f548, %f547, %f539;
	fma.rn.f32 	%f549, %f538, 0f3FB8AA3B, %f533;
	mul.f32 	%f550, %f548, 0f40400000;
	sub.f32 	%f551, %f533, %f549;
	fma.rn.f32 	%f552, %f538, 0f3FB8AA3B, %f551;
	fma.rn.f32 	%f553, %f544, 0f3FB8AA3B, %f552;
	fma.rn.f32 	%f554, %f538, 0f32A55E34, %f553;
	fma.rn.f32 	%f555, %f550, %f544, %f554;
	fma.rn.f32 	%f556, %f548, %f538, %f555;
	add.rn.f32 	%f557, %f549, %f556;
	mul.rn.f32 	%f558, %f557, %f525;
	cvt.rni.f32.f32 	%f559, %f558;
	sub.f32 	%f560, %f558, %f559;
	neg.f32 	%f561, %f558;
	fma.rn.f32 	%f562, %f557, %f525, %f561;
	neg.f32 	%f563, %f549;
	add.rn.f32 	%f564, %f557, %f563;
	neg.f32 	%f565, %f564;
	add.rn.f32 	%f566, %f556, %f565;
	fma.rn.f32 	%f567, %f566, %f525, %f562;
	add.f32 	%f568, %f560, %f567;
	setp.gt.f32 	%p45, %f559, 0f00000000;
	selp.b32 	%r58, 0, -2097152000, %p45;
	setp.neu.f32 	%p46, %f30, 0f7F800000;
	setp.lt.f32 	%p47, %f558, 0f00000000;
	selp.f32 	%f569, 0f00000000, 0f7F800000, %p47;
	abs.f32 	%f570, %f558;
	setp.gt.f32 	%p48, %f570, 0f43180000;
	cvt.rzi.s32.f32 	%r59, %f559;
	shl.b32 	%r60, %r59, 23;
	sub.s32 	%r61, %r60, %r58;
	mov.b32 	%f571, %r61;
	add.s32 	%r62, %r58, 2130706432;
	mov.b32 	%f572, %r62;
	fma.rn.f32 	%f573, %f568, 0f391FCB8E, 0f3AAF85ED;
	fma.rn.f32 	%f574, %f573, %f568, 0f3C1D9856;
	fma.rn.f32 	%f575, %f574, %f568, 0f3D6357BB;
	fma.rn.f32 	%f576, %f575, %f568, 0f3E75FDEC;
	fma.rn.f32 	%f577, %f576, %f568, 0f3F317218;
	fma.rn.f32 	%f578, %f577, %f568, 0f3F800000;
	mul.f32 	%f579, %f578, %f572;
	mul.f32 	%f580, %f579, %f571;
	selp.f32 	%f2916, %f569, %f580, %p48;
	@%p46 bra 	$L__BB1_34;
	mul.f32 	%f581, %f525, 0f3F000000;
	cvt.rzi.f32.f32 	%f582, %f581;
	add.f32 	%f583, %f582, %f582;
	sub.f32 	%f584, %f525, %f583;
	abs.f32 	%f585, %f584;
	setp.neu.f32 	%p49, %f585, 0f3F800000;
	add.f32 	%f586, %f26, %f26;
	mov.b32 	%r63, %f586;
	setp.lt.f32 	%p50, %f525, 0f00000000;
	xor.b32  	%r64, %r63, 2139095040;
	selp.b32 	%r65, %r64, %r63, %p50;
	and.b32  	%r66, %r65, 2147483647;
	selp.b32 	%r67, %r66, %r65, %p49;
	mov.b32 	%f2916, %r67;
$L__BB1_34:
	ld.global.f32 	%f588, [ST2084_C1];
	sub.f32 	%f589, %f2916, %f588;
	max.f32 	%f590, %f589, 0f00000000;
	ld.global.f32 	%f591, [ST2084_C2];
	ld.global.f32 	%f592, [ST2084_C3];
	mul.f32 	%f593, %f2916, %f592;
	sub.f32 	%f594, %f591, %f593;
	max.f32 	%f595, %f594, 0f00800000;
	div.rn.f32 	%f35, %f590, %f595;
	ld.global.f32 	%f596, [ST2084_M1];
	rcp.rn.f32 	%f597, %f596;
	mul.f32 	%f598, %f597, 0f3F000000;
	cvt.rzi.f32.f32 	%f599, %f598;
	add.f32 	%f600, %f599, %f599;
	sub.f32 	%f601, %f597, %f600;
	abs.f32 	%f37, %f601;
	abs.f32 	%f38, %f35;
	setp.lt.f32 	%p51, %f38, 0f00800000;
	mul.f32 	%f602, %f38, 0f4B800000;
	selp.f32 	%f603, %f602, %f38, %p51;
	selp.f32 	%f604, 0fC1C00000, 0f00000000, %p51;
	mov.b32 	%r68, %f603;
	add.s32 	%r69, %r68, -1060439283;
	and.b32  	%r70, %r69, -8388608;
	sub.s32 	%r71, %r68, %r70;
	mov.b32 	%f605, %r71;
	cvt.rn.f32.s32 	%f606, %r70;
	fma.rn.f32 	%f607, %f606, 0f34000000, %f604;
	add.f32 	%f608, %f605, 0fBF800000;
	add.f32 	%f609, %f605, 0f3F800000;
	rcp.approx.ftz.f32 	%f610, %f609;
	add.f32 	%f611, %f608, %f608;
	mul.f32 	%f612, %f611, %f610;
	mul.f32 	%f613, %f612, %f612;
	sub.f32 	%f614, %f608, %f612;
	add.f32 	%f615, %f614, %f614;
	neg.f32 	%f616, %f612;
	fma.rn.f32 	%f617, %f616, %f608, %f615;
	mul.rn.f32 	%f618, %f610, %f617;
	fma.rn.f32 	%f619, %f613, 0f3A2C32E4, 0f3B52E7DB;
	fma.rn.f32 	%f620, %f619, %f613, 0f3C93BB73;
	fma.rn.f32 	%f621, %f620, %f613, 0f3DF6384F;
	mul.rn.f32 	%f622, %f621, %f613;
	fma.rn.f32 	%f623, %f612, 0f3FB8AA3B, %f607;
	sub.f32 	%f624, %f607, %f623;
	fma.rn.f32 	%f625, %f612, 0f3FB8AA3B, %f624;
	fma.rn.f32 	%f626, %f618, 0f3FB8AA3B, %f625;
	fma.rn.f32 	%f627, %f612, 0f32A55E34, %f626;
	mul.f32 	%f628, %f622, 0f40400000;
	fma.rn.f32 	%f629, %f628, %f618, %f627;
	fma.rn.f32 	%f630, %f622, %f612, %f629;
	add.rn.f32 	%f631, %f623, %f630;
	neg.f32 	%f632, %f623;
	add.rn.f32 	%f633, %f631, %f632;
	neg.f32 	%f634, %f633;
	add.rn.f32 	%f635, %f630, %f634;
	mul.rn.f32 	%f636, %f631, %f597;
	neg.f32 	%f637, %f636;
	fma.rn.f32 	%f638, %f631, %f597, %f637;
	fma.rn.f32 	%f639, %f635, %f597, %f638;
	cvt.rni.f32.f32 	%f640, %f636;
	sub.f32 	%f641, %f636, %f640;
	add.f32 	%f642, %f641, %f639;
	fma.rn.f32 	%f643, %f642, 0f391FCB8E, 0f3AAF85ED;
	fma.rn.f32 	%f644, %f643, %f642, 0f3C1D9856;
	fma.rn.f32 	%f645, %f644, %f642, 0f3D6357BB;
	fma.rn.f32 	%f646, %f645, %f642, 0f3E75FDEC;
	fma.rn.f32 	%f647, %f646, %f642, 0f3F317218;
	fma.rn.f32 	%f648, %f647, %f642, 0f3F800000;
	cvt.rzi.s32.f32 	%r72, %f640;
	setp.gt.f32 	%p52, %f640, 0f00000000;
	selp.b32 	%r73, 0, -2097152000, %p52;
	add.s32 	%r74, %r73, 2130706432;
	mov.b32 	%f649, %r74;
	mul.f32 	%f650, %f648, %f649;
	shl.b32 	%r75, %r72, 23;
	sub.s32 	%r76, %r75, %r73;
	mov.b32 	%f651, %r76;
	mul.f32 	%f652, %f650, %f651;
	abs.f32 	%f653, %f636;
	setp.gt.f32 	%p53, %f653, 0f43180000;
	setp.lt.f32 	%p54, %f636, 0f00000000;
	selp.f32 	%f654, 0f00000000, 0f7F800000, %p54;
	selp.f32 	%f39, %f654, %f652, %p53;
	setp.eq.f32 	%p55, %f35, 0f3F800000;
	setp.eq.f32 	%p56, %f597, 0f00000000;
	or.pred  	%p57, %p55, %p56;
	mov.f32 	%f2917, 0f3F800000;
	@%p57 bra 	$L__BB1_42;
	setp.num.f32 	%p58, %f38, %f38;
	abs.f32 	%f655, %f597;
	setp.num.f32 	%p59, %f655, %f655;
	and.pred  	%p60, %p58, %p59;
	@%p60 bra 	$L__BB1_37;
	add.rn.f32 	%f2917, %f35, %f597;
	bra.uni 	$L__BB1_42;
$L__BB1_37:
	setp.neu.f32 	%p61, %f35, 0f00000000;
	setp.neu.f32 	%p62, %f38, 0f7F800000;
	and.pred  	%p63, %p61, %p62;
	@%p63 bra 	$L__BB1_39;
	setp.neu.f32 	%p70, %f37, 0f3F800000;
	add.f32 	%f660, %f35, %f35;
	mov.b32 	%r77, %f660;
	setp.lt.f32 	%p71, %f597, 0f00000000;
	xor.b32  	%r78, %r77, 2139095040;
	selp.b32 	%r79, %r78, %r77, %p71;
	and.b32  	%r80, %r79, 2147483647;
	selp.b32 	%r81, %r80, %r79, %p70;
	mov.b32 	%f2917, %r81;
	bra.uni 	$L__BB1_42;
$L__BB1_39:
	setp.eq.f32 	%p64, %f35, 0fBF800000;
	setp.eq.f32 	%p65, %f655, 0f7F800000;
	and.pred  	%p66, %p64, %p65;
	@%p66 bra 	$L__BB1_42;
	setp.geu.f32 	%p67, %f35, 0f00000000;
	mov.f32 	%f2917, %f39;
	@%p67 bra 	$L__BB1_42;
	setp.neu.f32 	%p68, %f37, 0f3F800000;
	neg.f32 	%f657, %f39;
	selp.f32 	%f658, %f39, %f657, %p68;
	cvt.rmi.f32.f32 	%f659, %f597;
	setp.neu.f32 	%p69, %f597, %f659;
	selp.f32 	%f2917, 0f7FFFFFFF, %f658, %p69;
$L__BB1_42:
	setp.leu.f32 	%p72, %f27, 0f00000000;
	mov.f32 	%f2919, 0f00000000;
	@%p72 bra 	$L__BB1_56;
	ld.global.f32 	%f663, [ST2084_M2];
	rcp.rn.f32 	%f664, %f663;
	abs.f32 	%f46, %f27;
	setp.eq.f32 	%p73, %f27, 0f3F800000;
	setp.eq.f32 	%p74, %f664, 0f00000000;
	or.pred  	%p75, %p73, %p74;
	mov.f32 	%f2918, 0f3F800000;
	@%p75 bra 	$L__BB1_48;
	setp.num.f32 	%p76, %f46, %f46;
	abs.f32 	%f665, %f664;
	setp.num.f32 	%p77, %f665, %f665;
	and.pred  	%p78, %p76, %p77;
	@%p78 bra 	$L__BB1_46;
	add.rn.f32 	%f2918, %f27, %f664;
	bra.uni 	$L__BB1_48;
$L__BB1_46:
	setp.lt.f32 	%p79, %f46, 0f00800000;
	mul.f32 	%f667, %f46, 0f4B800000;
	selp.f32 	%f668, %f667, %f46, %p79;
	mov.b32 	%r82, %f668;
	add.s32 	%r83, %r82, -1060439283;
	and.b32  	%r84, %r83, -8388608;
	sub.s32 	%r85, %r82, %r84;
	mov.b32 	%f669, %r85;
	cvt.rn.f32.s32 	%f670, %r84;
	selp.f32 	%f671, 0fC1C00000, 0f00000000, %p79;
	fma.rn.f32 	%f672, %f670, 0f34000000, %f671;
	add.f32 	%f673, %f669, 0fBF800000;
	add.f32 	%f674, %f669, 0f3F800000;
	rcp.approx.ftz.f32 	%f675, %f674;
	add.f32 	%f676, %f673, %f673;
	mul.f32 	%f677, %f676, %f675;
	mul.f32 	%f678, %f677, %f677;
	neg.f32 	%f679, %f677;
	sub.f32 	%f680, %f673, %f677;
	add.f32 	%f681, %f680, %f680;
	fma.rn.f32 	%f682, %f679, %f673, %f681;
	mul.rn.f32 	%f683, %f675, %f682;
	fma.rn.f32 	%f684, %f678, 0f3A2C32E4, 0f3B52E7DB;
	fma.rn.f32 	%f685, %f684, %f678, 0f3C93BB73;
	fma.rn.f32 	%f686, %f685, %f678, 0f3DF6384F;
	mul.rn.f32 	%f687, %f686, %f678;
	fma.rn.f32 	%f688, %f677, 0f3FB8AA3B, %f672;
	mul.f32 	%f689, %f687, 0f40400000;
	sub.f32 	%f690, %f672, %f688;
	fma.rn.f32 	%f691, %f677, 0f3FB8AA3B, %f690;
	fma.rn.f32 	%f692, %f683, 0f3FB8AA3B, %f691;
	fma.rn.f32 	%f693, %f677, 0f32A55E34, %f692;
	fma.rn.f32 	%f694, %f689, %f683, %f693;
	fma.rn.f32 	%f695, %f687, %f677, %f694;
	add.rn.f32 	%f696, %f688, %f695;
	mul.rn.f32 	%f697, %f696, %f664;
	cvt.rni.f32.f32 	%f698, %f697;
	sub.f32 	%f699, %f697, %f698;
	neg.f32 	%f700, %f697;
	fma.rn.f32 	%f701, %f696, %f664, %f700;
	neg.f32 	%f702, %f688;
	add.rn.f32 	%f703, %f696, %f702;
	neg.f32 	%f704, %f703;
	add.rn.f32 	%f705, %f695, %f704;
	fma.rn.f32 	%f706, %f705, %f664, %f701;
	add.f32 	%f707, %f699, %f706;
	setp.gt.f32 	%p80, %f698, 0f00000000;
	selp.b32 	%r86, 0, -2097152000, %p80;
	setp.neu.f32 	%p81, %f46, 0f7F800000;
	setp.lt.f32 	%p82, %f697, 0f00000000;
	selp.f32 	%f708, 0f00000000, 0f7F800000, %p82;
	abs.f32 	%f709, %f697;
	setp.gt.f32 	%p83, %f709, 0f43180000;
	cvt.rzi.s32.f32 	%r87, %f698;
	shl.b32 	%r88, %r87, 23;
	sub.s32 	%r89, %r88, %r86;
	mov.b32 	%f710, %r89;
	add.s32 	%r90, %r86, 2130706432;
	mov.b32 	%f711, %r90;
	fma.rn.f32 	%f712, %f707, 0f391FCB8E, 0f3AAF85ED;
	fma.rn.f32 	%f713, %f712, %f707, 0f3C1D9856;
	fma.rn.f32 	%f714, %f713, %f707, 0f3D6357BB;
	fma.rn.f32 	%f715, %f714, %f707, 0f3E75FDEC;
	fma.rn.f32 	%f716, %f715, %f707, 0f3F317218;
	fma.rn.f32 	%f717, %f716, %f707, 0f3F800000;
	mul.f32 	%f718, %f717, %f711;
	mul.f32 	%f719, %f718, %f710;
	selp.f32 	%f2918, %f708, %f719, %p83;
	@%p81 bra 	$L__BB1_48;
	mul.f32 	%f720, %f664, 0f3F000000;
	cvt.rzi.f32.f32 	%f721, %f720;
	add.f32 	%f722, %f721, %f721;
	sub.f32 	%f723, %f664, %f722;
	abs.f32 	%f724, %f723;
	setp.neu.f32 	%p84, %f724, 0f3F800000;
	add.f32 	%f725, %f27, %f27;
	mov.b32 	%r91, %f725;
	setp.lt.f32 	%p85, %f664, 0f00000000;
	xor.b32  	%r92, %r91, 2139095040;
	selp.b32 	%r93, %r92, %r91, %p85;
	and.b32  	%r94, %r93, 2147483647;
	selp.b32 	%r95, %r94, %r93, %p84;
	mov.b32 	%f2918, %r95;
$L__BB1_48:
	ld.global.f32 	%f727, [ST2084_C1];
	sub.f32 	%f728, %f2918, %f727;
	max.f32 	%f729, %f728, 0f00000000;
	ld.global.f32 	%f730, [ST2084_C2];
	ld.global.f32 	%f731, [ST2084_C3];
	mul.f32 	%f732, %f2918, %f731;
	sub.f32 	%f733, %f730, %f732;
	max.f32 	%f734, %f733, 0f00800000;
	div.rn.f32 	%f51, %f729, %f734;
	ld.global.f32 	%f735, [ST2084_M1];
	rcp.rn.f32 	%f736, %f735;
	mul.f32 	%f737, %f736, 0f3F000000;
	cvt.rzi.f32.f32 	%f738, %f737;
	add.f32 	%f739, %f738, %f738;
	sub.f32 	%f740, %f736, %f739;
	abs.f32 	%f53, %f740;
	abs.f32 	%f54, %f51;
	setp.lt.f32 	%p86, %f54, 0f00800000;
	mul.f32 	%f741, %f54, 0f4B800000;
	selp.f32 	%f742, %f741, %f54, %p86;
	selp.f32 	%f743, 0fC1C00000, 0f00000000, %p86;
	mov.b32 	%r96, %f742;
	add.s32 	%r97, %r96, -1060439283;
	and.b32  	%r98, %r97, -8388608;
	sub.s32 	%r99, %r96, %r98;
	mov.b32 	%f744, %r99;
	cvt.rn.f32.s32 	%f745, %r98;
	fma.rn.f32 	%f746, %f745, 0f34000000, %f743;
	add.f32 	%f747, %f744, 0fBF800000;
	add.f32 	%f748, %f744, 0f3F800000;
	rcp.approx.ftz.f32 	%f749, %f748;
	add.f32 	%f750, %f747, %f747;
	mul.f32 	%f751, %f750, %f749;
	mul.f32 	%f752, %f751, %f751;
	sub.f32 	%f753, %f747, %f751;
	add.f32 	%f754, %f753, %f753;
	neg.f32 	%f755, %f751;
	fma.rn.f32 	%f756, %f755, %f747, %f754;
	mul.rn.f32 	%f757, %f749, %f756;
	fma.rn.f32 	%f758, %f752, 0f3A2C32E4, 0f3B52E7DB;
	fma.rn.f32 	%f759, %f758, %f752, 0f3C93BB73;
	fma.rn.f32 	%f760, %f759, %f752, 0f3DF6384F;
	mul.rn.f32 	%f761, %f760, %f752;
	fma.rn.f32 	%f762, %f751, 0f3FB8AA3B, %f746;
	sub.f32 	%f763, %f746, %f762;
	fma.rn.f32 	%f764, %f751, 0f3FB8AA3B, %f763;
	fma.rn.f32 	%f765, %f757, 0f3FB8AA3B, %f764;
	fma.rn.f32 	%f766, %f751, 0f32A55E34, %f765;
	mul.f32 	%f767, %f761, 0f40400000;
	fma.rn.f32 	%f768, %f767, %f757, %f766;
	fma.rn.f32 	%f769, %f761, %f751, %f768;
	add.rn.f32 	%f770, %f762, %f769;
	neg.f32 	%f771, %f762;
	add.rn.f32 	%f772, %f770, %f771;
	neg.f32 	%f773, %f772;
	add.rn.f32 	%f774, %f769, %f773;
	mul.rn.f32 	%f775, %f770, %f736;
	neg.f32 	%f776, %f775;
	fma.rn.f32 	%f777, %f770, %f736, %f776;
	fma.rn.f32 	%f778, %f774, %f736, %f777;
	cvt.rni.f32.f32 	%f779, %f775;
	sub.f32 	%f780, %f775, %f779;
	add.f32 	%f781, %f780, %f778;
	fma.rn.f32 	%f782, %f781, 0f391FCB8E, 0f3AAF85ED;
	fma.rn.f32 	%f783, %f782, %f781, 0f3C1D9856;
	fma.rn.f32 	%f784, %f783, %f781, 0f3D6357BB;
	fma.rn.f32 	%f785, %f784, %f781, 0f3E75FDEC;
	fma.rn.f32 	%f786, %f785, %f781, 0f3F317218;
	fma.rn.f32 	%f787, %f786, %f781, 0f3F800000;
	cvt.rzi.s32.f32 	%r100, %f779;
	setp.gt.f32 	%p87, %f779, 0f00000000;
	selp.b32 	%r101, 0, -2097152000, %p87;
	add.s32 	%r102, %r101, 2130706432;
	mov.b32 	%f788, %r102;
	mul.f32 	%f789, %f787, %f788;
	shl.b32 	%r103, %r100, 23;
	sub.s32 	%r104, %r103, %r101;
	mov.b32 	%f790, %r104;
	mul.f32 	%f791, %f789, %f790;
	abs.f32 	%f792, %f775;
	setp.gt.f32 	%p88, %f792, 0f43180000;
	setp.lt.f32 	%p89, %f775, 0f00000000;
	selp.f32 	%f793, 0f00000000, 0f7F800000, %p89;
	selp.f32 	%f55, %f793, %f791, %p88;
	setp.eq.f32 	%p90, %f51, 0f3F800000;
	setp.eq.f32 	%p91, %f736, 0f00000000;
	or.pred  	%p92, %p90, %p91;
	mov.f32 	%f2919, 0f3F800000;
	@%p92 bra 	$L__BB1_56;
	setp.num.f32 	%p93, %f54, %f54;
	abs.f32 	%f794, %f736;
	setp.num.f32 	%p94, %f794, %f794;
	and.pred  	%p95, %p93, %p94;
	@%p95 bra 	$L__BB1_51;
	add.rn.f32 	%f2919, %f51, %f736;
	bra.uni 	$L__BB1_56;
$L__BB1_51:
	setp.neu.f32 	%p96, %f51, 0f00000000;
	setp.neu.f32 	%p97, %f54, 0f7F800000;
	and.pred  	%p98, %p96, %p97;
	@%p98 bra 	$L__BB1_53;
	setp.neu.f32 	%p105, %f53, 0f3F800000;
	add.f32 	%f799, %f51, %f51;
	mov.b32 	%r105, %f799;
	setp.lt.f32 	%p106, %f736, 0f00000000;
	xor.b32  	%r106, %r105, 2139095040;
	selp.b32 	%r107, %r106, %r105, %p106;
	and.b32  	%r108, %r107, 2147483647;
	selp.b32 	%r109, %r108, %r107, %p105;
	mov.b32 	%f2919, %r109;
	bra.uni 	$L__BB1_56;
$L__BB1_53:
	setp.eq.f32 	%p99, %f51, 0fBF800000;
	setp.eq.f32 	%p100, %f794, 0f7F800000;
	and.pred  	%p101, %p99, %p100;
	@%p101 bra 	$L__BB1_56;
	setp.geu.f32 	%p102, %f51, 0f00000000;
	mov.f32 	%f2919, %f55;
	@%p102 bra 	$L__BB1_56;
	setp.neu.f32 	%p103, %f53, 0f3F800000;
	neg.f32 	%f796, %f55;
	selp.f32 	%f797, %f55, %f796, %p103;
	cvt.rmi.f32.f32 	%f798, %f736;
	setp.neu.f32 	%p104, %f736, %f798;
	selp.f32 	%f2919, 0f7FFFFFFF, %f797, %p104;
$L__BB1_56:
	setp.leu.f32 	%p107, %f28, 0f00000000;
	mov.f32 	%f2921, 0f00000000;
	@%p107 bra 	$L__BB1_70;
	ld.global.f32 	%f802, [ST2084_M2];
	rcp.rn.f32 	%f803, %f802;
	abs.f32 	%f62, %f28;
	setp.eq.f32 	%p108, %f28, 0f3F800000;
	setp.eq.f32 	%p109, %f803, 0f00000000;
	or.pred  	%p110, %p108, %p109;
	mov.f32 	%f2920, 0f3F800000;
	@%p110 bra 	$L__BB1_62;
	setp.num.f32 	%p111, %f62, %f62;
	abs.f32 	%f804, %f803;
	setp.num.f32 	%p112, %f804, %f804;
	and.pred  	%p113, %p111, %p112;
	@%p113 bra 	$L__BB1_60;
	add.rn.f32 	%f2920, %f28, %f803;
	bra.uni 	$L__BB1_62;
$L__BB1_60:
	setp.lt.f32 	%p114, %f62, 0f00800000;
	mul.f32 	%f806, %f62, 0f4B800000;
	selp.f32 	%f807, %f806, %f62, %p114;
	mov.b32 	%r110, %f807;
	add.s32 	%r111, %r110, -1060439283;
	and.b32  	%r112, %r111, -8388608;
	sub.s32 	%r113, %r110, %r112;
	mov.b32 	%f808, %r113;
	cvt.rn.f32.s32 	%f809, %r112;
	selp.f32 	%f810, 0fC1C00000, 0f00000000, %p114;
	fma.rn.f32 	%f811, %f809, 0f34000000, %f810;
	add.f32 	%f812, %f808, 0fBF800000;
	add.f32 	%f813, %f808, 0f3F800000;
	rcp.approx.ftz.f32 	%f814, %f813;
	add.f32 	%f815, %f812, %f812;
	mul.f32 	%f816, %f815, %f814;
	mul.f32 	%f817, %f816, %f816;
	neg.f32 	%f818, %f816;
	sub.f32 	%f819, %f812, %f816;
	add.f32 	%f820, %f819, %f819;
	fma.rn.f32 	%f821, %f818, %f812, %f820;
	mul.rn.f32 	%f822, %f814, %f821;
	fma.rn.f32 	%f823, %f817, 0f3A2C32E4, 0f3B52E7DB;
	fma.rn.f32 	%f824, %f823, %f817, 0f3C93BB73;
	fma.rn.f32 	%f825, %f824, %f817, 0f3DF6384F;
	mul.rn.f32 	%f826, %f825, %f817;
	fma.rn.f32 	%f827, %f816, 0f3FB8AA3B, %f811;
	mul.f32 	%f828, %f826, 0f40400000;
	sub.f32 	%f829, %f811, %f827;
	fma.rn.f32 	%f830, %f816, 0f3FB8AA3B, %f829;
	fma.rn.f32 	%f831, %f822, 0f3FB8AA3B, %f830;
	fma.rn.f32 	%f832, %f816, 0f32A55E34, %f831;
	fma.rn.f32 	%f833, %f828, %f822, %f832;
	fma.rn.f32 	%f834, %f826, %f816, %f833;
	add.rn.f32 	%f835, %f827, %f834;
	mul.rn.f32 	%f836, %f835, %f803;
	cvt.rni.f32.f32 	%f837, %f836;
	sub.f32 	%f838, %f836, %f837;
	neg.f32 	%f839, %f836;
	fma.rn.f32 	%f840, %f835, %f803, %f839;
	neg.f32 	%f841, %f827;
	add.rn.f32 	%f842, %f835, %f841;
	neg.f32 	%f843, %f842;
	add.rn.f32 	%f844, %f834, %f843;
	fma.rn.f32 	%f845, %f844, %f803, %f840;
	add.f32 	%f846, %f838, %f845;
	setp.gt.f32 	%p115, %f837, 0f00000000;
	selp.b32 	%r114, 0, -2097152000, %p115;
	setp.neu.f32 	%p116, %f62, 0f7F800000;
	setp.lt.f32 	%p117, %f836, 0f00000000;
	selp.f32 	%f847, 0f00000000, 0f7F800000, %p117;
	abs.f32 	%f848, %f836;
	setp.gt.f32 	%p118, %f848, 0f43180000;
	cvt.rzi.s32.f32 	%r115, %f837;
	shl.b32 	%r116, %r115, 23;
	sub.s32 	%r117, %r116, %r114;
	mov.b32 	%f849, %r117;
	add.s32 	%r118, %r114, 2130706432;
	mov.b32 	%f850, %r118;
	fma.rn.f32 	%f851, %f846, 0f391FCB8E, 0f3AAF85ED;
	fma.rn.f32 	%f852, %f851, %f846, 0f3C1D9856;
	fma.rn.f32 	%f853, %f852, %f846, 0f3D6357BB;
	fma.rn.f32 	%f854, %f853, %f846, 0f3E75FDEC;
	fma.rn.f32 	%f855, %f854, %f846, 0f3F317218;
	fma.rn.f32 	%f856, %f855, %f846, 0f3F800000;
	mul.f32 	%f857, %f856, %f850;
	mul.f32 	%f858, %f857, %f849;
	selp.f32 	%f2920, %f847, %f858, %p118;
	@%p116 bra 	$L__BB1_62;
	mul.f32 	%f859, %f803, 0f3F000000;
	cvt.rzi.f32.f32 	%f860, %f859;
	add.f32 	%f861, %f860, %f860;
	sub.f32 	%f862, %f803, %f861;
	abs.f32 	%f863, %f862;
	setp.neu.f32 	%p119, %f863, 0f3F800000;
	add.f32 	%f864, %f28, %f28;
	mov.b32 	%r119, %f864;
	setp.lt.f32 	%p120, %f803, 0f00000000;
	xor.b32  	%r120, %r119, 2139095040;
	selp.b32 	%r121, %r120, %r119, %p120;
	and.b32  	%r122, %r121, 2147483647;
	selp.b32 	%r123, %r122, %r121, %p119;
	mov.b32 	%f2920, %r123;
$L__BB1_62:
	ld.global.f32 	%f866, [ST2084_C1];
	sub.f32 	%f867, %f2920, %f866;
	max.f32 	%f868, %f867, 0f00000000;
	ld.global.f32 	%f869, [ST2084_C2];
	ld.global.f32 	%f870, [ST2084_C3];
	mul.f32 	%f871, %f2920, %f870;
	sub.f32 	%f872, %f869, %f871;
	max.f32 	%f873, %f872, 0f00800000;
	div.rn.f32 	%f67, %f868, %f873;
	ld.global.f32 	%f874, [ST2084_M1];
	rcp.rn.f32 	%f875, %f874;
	mul.f32 	%f876, %f875, 0f3F000000;
	cvt.rzi.f32.f32 	%f877, %f876;
	add.f32 	%f878, %f877, %f877;
	sub.f32 	%f879, %f875, %f878;
	abs.f32 	%f69, %f879;
	abs.f32 	%f70, %f67;
	setp.lt.f32 	%p121, %f70, 0f00800000;
	mul.f32 	%f880, %f70, 0f4B800000;
	selp.f32 	%f881, %f880, %f70, %p121;
	selp.f32 	%f882, 0fC1C00000, 0f00000000, %p121;
	mov.b32 	%r124, %f881;
	add.s32 	%r125, %r124, -1060439283;
	and.b32  	%r126, %r125, -8388608;
	sub.s32 	%r127, %r124, %r126;
	mov.b32 	%f883, %r127;
	cvt.rn.f32.s32 	%f884, %r126;
	fma.rn.f32 	%f885, %f884, 0f34000000, %f882;
	add.f32 	%f886, %f883, 0fBF800000;
	add.f32 	%f887, %f883, 0f3F800000;
	rcp.approx.ftz.f32 	%f888, %f887;
	add.f32 	%f889, %f886, %f886;
	mul.f32 	%f890, %f889, %f888;
	mul.f32 	%f891, %f890, %f890;
	sub.f32 	%f892, %f886, %f890;
	add.f32 	%f893, %f892, %f892;
	neg.f32 	%f894, %f890;
	fma.rn.f32 	%f895, %f894, %f886, %f893;
	mul.rn.f32 	%f896, %f888, %f895;
	fma.rn.f32 	%f897, %f891, 0f3A2C32E4, 0f3B52E7DB;
	fma.rn.f32 	%f898, %f897, %f891, 0f3C93BB73;
	fma.rn.f32 	%f899, %f898, %f891, 0f3DF6384F;
	mul.rn.f32 	%f900, %f899, %f891;
	fma.rn.f32 	%f901, %f890, 0f3FB8AA3B, %f885;
	sub.f32 	%f902, %f885, %f901;
	fma.rn.f32 	%f903, %f890, 0f3FB8AA3B, %f902;
	fma.rn.f32 	%f904, %f896, 0f3FB8AA3B, %f903;
	fma.rn.f32 	%f905, %f890, 0f32A55E34, %f904;
	mul.f32 	%f906, %f900, 0f40400000;
	fma.rn.f32 	%f907, %f906, %f896, %f905;
	fma.rn.f32 	%f908, %f900, %f890, %f907;
	add.rn.f32 	%f909, %f901, %f908;
	neg.f32 	%f910, %f901;
	add.rn.f32 	%f911, %f909, %f910;
	neg.f32 	%f912, %f911;
	add.rn.f32 	%f913, %f908, %f912;
	mul.rn.f32 	%f914, %f909, %f875;
	neg.f32 	%f915, %f914;
	fma.rn.f32 	%f916, %f909, %f875, %f915;
	fma.rn.f32 	%f917, %f913, %f875, %f916;
	cvt.rni.f32.f32 	%f918, %f914;
	sub.f32 	%f919, %f914, %f918;
	add.f32 	%f920, %f919, %f917;
	fma.rn.f32 	%f921, %f920, 0f391FCB8E, 0f3AAF85ED;
	fma.rn.f32 	%f922, %f921, %f920, 0f3C1D9856;
	fma.rn.f32 	%f923, %f922, %f920, 0f3D6357BB;
	fma.rn.f32 	%f924, %f923, %f920, 0f3E75FDEC;
	fma.rn.f32 	%f925, %f924, %f920, 0f3F317218;
	fma.rn.f32 	%f926, %f925, %f920, 0f3F800000;
	cvt.rzi.s32.f32 	%r128, %f918;
	setp.gt.f32 	%p122, %f918, 0f00000000;
	selp.b32 	%r129, 0, -2097152000, %p122;
	add.s32 	%r130, %r129, 2130706432;
	mov.b32 	%f927, %r130;
	mul.f32 	%f928, %f926, %f927;
	shl.b32 	%r131, %r128, 23;
	sub.s32 	%r132, %r131, %r129;
	mov.b32 	%f929, %r132;
	mul.f32 	%f930, %f928, %f929;
	abs.f32 	%f931, %f914;
	setp.gt.f32 	%p123, %f931, 0f43180000;
	setp.lt.f32 	%p124, %f914, 0f00000000;
	selp.f32 	%f932, 0f00000000, 0f7F800000, %p124;
	selp.f32 	%f71, %f932, %f930, %p123;
	setp.eq.f32 	%p125, %f67, 0f3F800000;
	setp.eq.f32 	%p126, %f875, 0f00000000;
	or.pred  	%p127, %p125, %p126;
	mov.f32 	%f2921, 0f3F800000;
	@%p127 bra 	$L__BB1_70;
	setp.num.f32 	%p128, %f70, %f70;
	abs.f32 	%f933, %f875;
	setp.num.f32 	%p129, %f933, %f933;
	and.pred  	%p130, %p128, %p129;
	@%p130 bra 	$L__BB1_65;
	add.rn.f32 	%f2921, %f67, %f875;
	bra.uni 	$L__BB1_70;
$L__BB1_65:
	setp.neu.f32 	%p131, %f67, 0f00000000;
	setp.neu.f32 	%p132, %f70, 0f7F800000;
	and.pred  	%p133, %p131, %p132;
	@%p133 bra 	$L__BB1_67;
	setp.neu.f32 	%p140, %f69, 0f3F800000;
	add.f32 	%f938, %f67, %f67;
	mov.b32 	%r133, %f938;
	setp.lt.f32 	%p141, %f875, 0f00000000;
	xor.b32  	%r134, %r133, 2139095040;
	selp.b32 	%r135, %r134, %r133, %p141;
	and.b32  	%r136, %r135, 2147483647;
	selp.b32 	%r137, %r136, %r135, %p140;
	mov.b32 	%f2921, %r137;
	bra.uni 	$L__BB1_70;
$L__BB1_67:
	setp.eq.f32 	%p134, %f67, 0fBF800000;
	setp.eq.f32 	%p135, %f933, 0f7F800000;
	and.pred  	%p136, %p134, %p135;
	@%p136 bra 	$L__BB1_70;
	setp.geu.f32 	%p137, %f67, 0f00000000;
	mov.f32 	%f2921, %f71;
	@%p137 bra 	$L__BB1_70;
	setp.neu.f32 	%p138, %f69, 0f3F800000;
	neg.f32 	%f935, %f71;
	selp.f32 	%f936, %f71, %f935, %p138;
	cvt.rmi.f32.f32 	%f937, %f875;
	setp.neu.f32 	%p139, %f875, %f937;
	selp.f32 	%f2921, 0f7FFFFFFF, %f936, %p139;
$L__BB1_70:
	ld.global.f32 	%f939, [rgb2yuv_REC_709];
	ld.global.f32 	%f940, [rgb2yuv_REC_709+4];
	mul.f32 	%f941, %f2919, %f940;
	fma.rn.f32 	%f942, %f2917, %f939, %f941;
	ld.global.f32 	%f943, [rgb2yuv_REC_709+8];
	fma.rn.f32 	%f944, %f2921, %f943, %f942;
	cvt.rzi.u32.f32 	%r138, %f944;
	st.global.u16 	[%rd4], %r138;
	ld.global.f32 	%f945, [rgb2yuv_REC_709+12];
	ld.global.f32 	%f946, [rgb2yuv_REC_709+16];
	mul.f32 	%f947, %f2919, %f946;
	fma.rn.f32 	%f948, %f2917, %f945, %f947;
	ld.global.f32 	%f949, [rgb2yuv_REC_709+20];
	fma.rn.f32 	%f950, %f2921, %f949, %f948;
	cvt.rzi.u32.f32 	%r139, %f950;
	st.global.u16 	[%rd5], %r139;
	ld.global.f32 	%f951, [rgb2yuv_REC_709+24];
	ld.global.f32 	%f952, [rgb2yuv_REC_709+28];
	mul.f32 	%f953, %f2919, %f952;
	fma.rn.f32 	%f954, %f2917, %f951, %f953;
	ld.global.f32 	%f955, [rgb2yuv_REC_709+32];
	fma.rn.f32 	%f956, %f2921, %f955, %f954;
	cvt.rzi.u32.f32 	%r140, %f956;
	st.global.u16 	[%rd6], %r140;
	ld.global.u16 	%rs4, [%rd1+2];
	cvt.rn.f32.u16 	%f957, %rs4;
	ld.global.f32 	%f958, [yuv2rgb_REC_2020_NCL];
	ld.global.u16 	%rs5, [%rd2];
	cvt.rn.f32.u16 	%f959, %rs5;
	ld.global.f32 	%f960, [yuv2rgb_REC_2020_NCL+4];
	mul.f32 	%f961, %f960, %f959;
	fma.rn.f32 	%f962, %f958, %f957, %f961;
	ld.global.u16 	%rs6, [%rd3];
	cvt.rn.f32.u16 	%f963, %rs6;
	ld.global.f32 	%f964, [yuv2rgb_REC_2020_NCL+8];
	fma.rn.f32 	%f77, %f964, %f963, %f962;
	ld.global.f32 	%f965, [yuv2rgb_REC_2020_NCL+12];
	ld.global.f32 	%f966, [yuv2rgb_REC_2020_NCL+16];
	mul.f32 	%f967, %f966, %f959;
	fma.rn.f32 	%f968, %f965, %f957, %f967;
	ld.global.f32 	%f969, [yuv2rgb_REC_2020_NCL+20];
	fma.rn.f32 	%f78, %f969, %f963, %f968;
	ld.global.f32 	%f970, [yuv2rgb_REC_2020_NCL+24];
	ld.global.f32 	%f971, [yuv2rgb_REC_2020_NCL+28];
	mul.f32 	%f972, %f971, %f959;
	fma.rn.f32 	%f973, %f970, %f957, %f972;
	ld.global.f32 	%f974, [yuv2rgb_REC_2020_NCL+32];
	fma.rn.f32 	%f79, %f974, %f963, %f973;
	ld.global.f32 	%f975, [REC709_BETA];
	mul.f32 	%f80, %f975, 0f40900000;
	setp.geu.f32 	%p142, %f77, %f80;
	@%p142 bra 	$L__BB1_72;
	div.rn.f32 	%f2922, %f77, 0f40900000;
	bra.uni 	$L__BB1_79;
$L__BB1_72:
	ld.global.f32 	%f977, [REC709_ALPHA];
	add.f32 	%f978, %f977, 0fBF800000;
	add.f32 	%f979, %f77, %f978;
	div.rn.f32 	%f82, %f979, %f977;
	abs.f32 	%f83, %f82;
	setp.eq.f32 	%p143, %f82, 0f3F800000;
	mov.f32 	%f2922, 0f3F800000;
	@%p143 bra 	$L__BB1_79;
	setp.num.f32 	%p144, %f83, %f83;
	@%p144 bra 	$L__BB1_75;
	mov.f32 	%f1036, 0f400E38E4;
	add.rn.f32 	%f2922, %f82, %f1036;
	bra.uni 	$L__BB1_79;
$L__BB1_75:
	setp.neu.f32 	%p145, %f82, 0f00000000;
	setp.neu.f32 	%p146, %f83, 0f7F800000;
	and.pred  	%p147, %p145, %p146;
	@%p147 bra 	$L__BB1_77;
	add.f32 	%f1035, %f82, %f82;
	mov.b32 	%r150, %f1035;
	and.b32  	%r151, %r150, 2147483647;
	mov.b32 	%f2922, %r151;
	bra.uni 	$L__BB1_79;
$L__BB1_77:
	setp.lt.f32 	%p148, %f83, 0f00800000;
	mul.f32 	%f980, %f83, 0f4B800000;
	selp.f32 	%f981, %f980, %f83, %p148;
	mov.b32 	%r141, %f981;
	add.s32 	%r142, %r141, -1060439283;
	and.b32  	%r143, %r142, -8388608;
	sub.s32 	%r144, %r141, %r143;
	mov.b32 	%f982, %r144;
	cvt.rn.f32.s32 	%f983, %r143;
	selp.f32 	%f984, 0fC1C00000, 0f00000000, %p148;
	fma.rn.f32 	%f985, %f983, 0f34000000, %f984;
	add.f32 	%f986, %f982, 0fBF800000;
	add.f32 	%f987, %f982, 0f3F800000;
	rcp.approx.ftz.f32 	%f988, %f987;
	add.f32 	%f989, %f986, %f986;
	mul.f32 	%f990, %f989, %f988;
	mul.f32 	%f991, %f990, %f990;
	neg.f32 	%f992, %f990;
	sub.f32 	%f993, %f986, %f990;
	add.f32 	%f994, %f993, %f993;
	fma.rn.f32 	%f995, %f992, %f986, %f994;
	mul.rn.f32 	%f996, %f988, %f995;
	fma.rn.f32 	%f997, %f991, 0f3A2C32E4, 0f3B52E7DB;
	fma.rn.f32 	%f998, %f997, %f991, 0f3C93BB73;
	fma.rn.f32 	%f999, %f998, %f991, 0f3DF6384F;
	mul.rn.f32 	%f1000, %f999, %f991;
	fma.rn.f32 	%f1001, %f990, 0f3FB8AA3B, %f985;
	mul.f32 	%f1002, %f1000, 0f40400000;
	sub.f32 	%f1003, %f985, %f1001;
	fma.rn.f32 	%f1004, %f990, 0f3FB8AA3B, %f1003;
	fma.rn.f32 	%f1005, %f996, 0f3FB8AA3B, %f1004;
	fma.rn.f32 	%f1006, %f990, 0f32A55E34, %f1005;
	fma.rn.f32 	%f1007, %f1002, %f996, %f1006;
	fma.rn.f32 	%f1008, %f1000, %f990, %f1007;
	add.rn.f32 	%f1009, %f1001, %f1008;
	mov.f32 	%f1010, 0f400E38E4;
	mul.rn.f32 	%f1011, %f1009, %f1010;
	cvt.rni.f32.f32 	%f1012, %f1011;
	sub.f32 	%f1013, %f1011, %f1012;
	neg.f32 	%f1014, %f1011;
	fma.rn.f32 	%f1015, %f1009, 0f400E38E4, %f1014;
	neg.f32 	%f1016, %f1001;
	add.rn.f32 	%f1017, %f1009, %f1016;
	neg.f32 	%f1018, %f1017;
	add.rn.f32 	%f1019, %f1008, %f1018;
	fma.rn.f32 	%f1020, %f1019, 0f400E38E4, %f1015;
	add.f32 	%f1021, %f1013, %f1020;
	setp.gt.f32 	%p149, %f1012, 0f00000000;
	selp.b32 	%r145, 0, -2097152000, %p149;
	setp.geu.f32 	%p150, %f82, 0f00000000;
	setp.lt.f32 	%p151, %f1011, 0f00000000;
	selp.f32 	%f1022, 0f00000000, 0f7F800000, %p151;
	abs.f32 	%f1023, %f1011;
	setp.gt.f32 	%p152, %f1023, 0f43180000;
	cvt.rzi.s32.f32 	%r146, %f1012;
	shl.b32 	%r147, %r146, 23;
	sub.s32 	%r148, %r147, %r145;
	mov.b32 	%f1024, %r148;
	add.s32 	%r149, %r145, 2130706432;
	mov.b32 	%f1025, %r149;
	fma.rn.f32 	%f1026, %f1021, 0f391FCB8E, 0f3AAF85ED;
	fma.rn.f32 	%f1027, %f1026, %f1021, 0f3C1D9856;
	fma.rn.f32 	%f1028, %f1027, %f1021, 0f3D6357BB;
	fma.rn.f32 	%f1029, %f1028, %f1021, 0f3E75FDEC;
	fma.rn.f32 	%f1030, %f1029, %f1021, 0f3F317218;
	fma.rn.f32 	%f1031, %f1030, %f1021, 0f3F800000;
	mul.f32 	%f1032, %f1031, %f1025;
	mul.f32 	%f1033, %f1032, %f1024;
	selp.f32 	%f2922, %f1022, %f1033, %p152;
	@%p150 bra 	$L__BB1_79;
	mov.f32 	%f2922, 0f7FFFFFFF;
$L__BB1_79:
	setp.geu.f32 	%p153, %f78, %f80;
	@%p153 bra 	$L__BB1_81;
	div.rn.f32 	%f2923, %f78, 0f40900000;
	bra.uni 	$L__BB1_88;
$L__BB1_81:
	ld.global.f32 	%f1038, [REC709_ALPHA];
	add.f32 	%f1039, %f1038, 0fBF800000;
	add.f32 	%f1040, %f78, %f1039;
	div.rn.f32 	%f89, %f1040, %f1038;
	abs.f32 	%f90, %f89;
	setp.eq.f32 	%p154, %f89, 0f3F800000;
	mov.f32 	%f2923, 0f3F800000;
	@%p154 bra 	$L__BB1_88;
	setp.num.f32 	%p155, %f90, %f90;
	@%p155 bra 	$L__BB1_84;
	mov.f32 	%f1097, 0f400E38E4;
	add.rn.f32 	%f2923, %f89, %f1097;
	bra.uni 	$L__BB1_88;
$L__BB1_84:
	setp.neu.f32 	%p156, %f89, 0f00000000;
	setp.neu.f32 	%p157, %f90, 0f7F800000;
	and.pred  	%p158, %p156, %p157;
	@%p158 bra 	$L__BB1_86;
	add.f32 	%f1096, %f89, %f89;
	mov.b32 	%r161, %f1096;
	and.b32  	%r162, %r161, 2147483647;
	mov.b32 	%f2923, %r162;
	bra.uni 	$L__BB1_88;
$L__BB1_86:
	setp.lt.f32 	%p159, %f90, 0f00800000;
	mul.f32 	%f1041, %f90, 0f4B800000;
	selp.f32 	%f1042, %f1041, %f90, %p159;
	mov.b32 	%r152, %f1042;
	add.s32 	%r153, %r152, -1060439283;
	and.b32  	%r154, %r153, -8388608;
	sub.s32 	%r155, %r152, %r154;
	mov.b32 	%f1043, %r155;
	cvt.rn.f32.s32 	%f1044, %r154;
	selp.f32 	%f1045, 0fC1C00000, 0f00000000, %p159;
	fma.rn.f32 	%f1046, %f1044, 0f34000000, %f1045;
	add.f32 	%f1047, %f1043, 0fBF800000;
	add.f32 	%f1048, %f1043, 0f3F800000;
	rcp.approx.ftz.f32 	%f1049, %f1048;
	add.f32 	%f1050, %f1047, %f1047;
	mul.f32 	%f1051, %f1050, %f1049;
	mul.f32 	%f1052, %f1051, %f1051;
	neg.f32 	%f1053, %f1051;
	sub.f32 	%f1054, %f1047, %f1051;
	add.f32 	%f1055, %f1054, %f1054;
	fma.rn.f32 	%f1056, %f1053, %f1047, %f1055;
	mul.rn.f32 	%f1057, %f1049, %f1056;
	fma.rn.f32 	%f1058, %f1052, 0f3A2C32E4, 0f3B52E7DB;
	fma.rn.f32 	%f1059, %f1058, %f1052, 0f3C93BB73;
	fma.rn.f32 	%f1060, %f1059, %f1052, 0f3DF6384F;
	mul.rn.f32 	%f1061, %f1060, %f1052;
	fma.rn.f32 	%f1062, %f1051, 0f3FB8AA3B, %f1046;
	mul.f32 	%f1063, %f1061, 0f40400000;
	sub.f32 	%f1064, %f1046, %f1062;
	fma.rn.f32 	%f1065, %f1051, 0f3FB8AA3B, %f1064;
	fma.rn.f32 	%f1066, %f1057, 0f3FB8AA3B, %f1065;
	fma.rn.f32 	%f1067, %f1051, 0f32A55E34, %f1066;
	fma.rn.f32 	%f1068, %f1063, %f1057, %f1067;
	fma.rn.f32 	%f1069, %f1061, %f1051, %f1068;
	add.rn.f32 	%f1070, %f1062, %f1069;
	mov.f32 	%f1071, 0f400E38E4;
	mul.rn.f32 	%f1072, %f1070, %f1071;
	cvt.rni.f32.f32 	%f1073, %f1072;
	sub.f32 	%f1074, %f1072, %f1073;
	neg.f32 	%f1075, %f1072;
	fma.rn.f32 	%f1076, %f1070, 0f400E38E4, %f1075;
	neg.f32 	%f1077, %f1062;
	add.rn.f32 	%f1078, %f1070, %f1077;
	neg.f32 	%f1079, %f1078;
	add.rn.f32 	%f1080, %f1069, %f1079;
	fma.rn.f32 	%f1081, %f1080, 0f400E38E4, %f1076;
	add.f32 	%f1082, %f1074, %f1081;
	setp.gt.f32 	%p160, %f1073, 0f00000000;
	selp.b32 	%r156, 0, -2097152000, %p160;
	setp.geu.f32 	%p161, %f89, 0f00000000;
	setp.lt.f32 	%p162, %f1072, 0f00000000;
	selp.f32 	%f1083, 0f00000000, 0f7F800000, %p162;
	abs.f32 	%f1084, %f1072;
	setp.gt.f32 	%p163, %f1084, 0f43180000;
	cvt.rzi.s32.f32 	%r157, %f1073;
	shl.b32 	%r158, %r157, 23;
	sub.s32 	%r159, %r158, %r156;
	mov.b32 	%f1085, %r159;
	add.s32 	%r160, %r156, 2130706432;
	mov.b32 	%f1086, %r160;
	fma.rn.f32 	%f1087, %f1082, 0f391FCB8E, 0f3AAF85ED;
	fma.rn.f32 	%f1088, %f1087, %f1082, 0f3C1D9856;
	fma.rn.f32 	%f1089, %f1088, %f1082, 0f3D6357BB;
	fma.rn.f32 	%f1090, %f1089, %f1082, 0f3E75FDEC;
	fma.rn.f32 	%f1091, %f1090, %f1082, 0f3F317218;
	fma.rn.f32 	%f1092, %f1091, %f1082, 0f3F800000;
	mul.f32 	%f1093, %f1092, %f1086;
	mul.f32 	%f1094, %f1093, %f1085;
	selp.f32 	%f2923, %f1083, %f1094, %p163;
	@%p161 bra 	$L__BB1_88;
	mov.f32 	%f2923, 0f7FFFFFFF;
$L__BB1_88:
	setp.geu.f32 	%p164, %f79, %f80;
	@%p164 bra 	$L__BB1_90;
	div.rn.f32 	%f2924, %f79, 0f40900000;
	bra.uni 	$L__BB1_97;
$L__BB1_90:
	ld.global.f32 	%f1099, [REC709_ALPHA];
	add.f32 	%f1100, %f1099, 0fBF800000;
	add.f32 	%f1101, %f79, %f1100;
	div.rn.f32 	%f96, %f1101, %f1099;
	abs.f32 	%f97, %f96;
	setp.eq.f32 	%p165, %f96, 0f3F800000;
	mov.f32 	%f2924, 0f3F800000;
	@%p165 bra 	$L__BB1_97;
	setp.num.f32 	%p166, %f97, %f97;
	@%p166 bra 	$L__BB1_93;
	mov.f32 	%f1158, 0f400E38E4;
	add.rn.f32 	%f2924, %f96, %f1158;
	bra.uni 	$L__BB1_97;
$L__BB1_93:
	setp.neu.f32 	%p167, %f96, 0f00000000;
	setp.neu.f32 	%p168, %f97, 0f7F800000;
	and.pred  	%p169, %p167, %p168;
	@%p169 bra 	$L__BB1_95;
	add.f32 	%f1157, %f96, %f96;
	mov.b32 	%r172, %f1157;
	and.b32  	%r173, %r172, 2147483647;
	mov.b32 	%f2924, %r173;
	bra.uni 	$L__BB1_97;
$L__BB1_95:
	setp.lt.f32 	%p170, %f97, 0f00800000;
	mul.f32 	%f1102, %f97, 0f4B800000;
	selp.f32 	%f1103, %f1102, %f97, %p170;
	mov.b32 	%r163, %f1103;
	add.s32 	%r164, %r163, -1060439283;
	and.b32  	%r165, %r164, -8388608;
	sub.s32 	%r166, %r163, %r165;
	mov.b32 	%f1104, %r166;
	cvt.rn.f32.s32 	%f1105, %r165;
	selp.f32 	%f1106, 0fC1C00000, 0f00000000, %p170;
	fma.rn.f32 	%f1107, %f1105, 0f34000000, %f1106;
	add.f32 	%f1108, %f1104, 0fBF800000;
	add.f32 	%f1109, %f1104, 0f3F800000;
	rcp.approx.ftz.f32 	%f1110, %f1109;
	add.f32 	%f1111, %f1108, %f1108;
	mul.f32 	%f1112, %f1111, %f1110;
	mul.f32 	%f1113, %f1112, %f1112;
	neg.f32 	%f1114, %f1112;
	sub.f32 	%f1115, %f1108, %f1112;
	add.f32 	%f1116, %f1115, %f1115;
	fma.rn.f32 	%f1117, %f1114, %f1108, %f1116;
	mul.rn.f32 	%f1118, %f1110, %f1117;
	fma.rn.f32 	%f1119, %f1113, 0f3A2C32E4, 0f3B52E7DB;
	fma.rn.f32 	%f1120, %f1119, %f1113, 0f3C93BB73;
	fma.rn.f32 	%f1121, %f1120, %f1113, 0f3DF6384F;
	mul.rn.f32 	%f1122, %f1121, %f1113;
	fma.rn.f32 	%f1123, %f1112, 0f3FB8AA3B, %f1107;
	mul.f32 	%f1124, %f1122, 0f40400000;
	sub.f32 	%f1125, %f1107, %f1123;
	fma.rn.f32 	%f1126, %f1112, 0f3FB8AA3B, %f1125;
	fma.rn.f32 	%f1127, %f1118, 0f3FB8AA3B, %f1126;
	fma.rn.f32 	%f1128, %f1112, 0f32A55E34, %f1127;
	fma.rn.f32 	%f1129, %f1124, %f1118, %f1128;
	fma.rn.f32 	%f1130, %f1122, %f1112, %f1129;
	add.rn.f32 	%f1131, %f1123, %f1130;
	mov.f32 	%f1132, 0f400E38E4;
	mul.rn.f32 	%f1133, %f1131, %f1132;
	cvt.rni.f32.f32 	%f1134, %f1133;
	sub.f32 	%f1135, %f1133, %f1134;
	neg.f32 	%f1136, %f1133;
	fma.rn.f32 	%f1137, %f1131, 0f400E38E4, %f1136;
	neg.f32 	%f1138, %f1123;
	add.rn.f32 	%f1139, %f1131, %f1138;
	neg.f32 	%f1140, %f1139;
	add.rn.f32 	%f1141, %f1130, %f1140;
	fma.rn.f32 	%f1142, %f1141, 0f400E38E4, %f1137;
	add.f32 	%f1143, %f1135, %f1142;
	setp.gt.f32 	%p171, %f1134, 0f00000000;
	selp.b32 	%r167, 0, -2097152000, %p171;
	setp.geu.f32 	%p172, %f96, 0f00000000;
	setp.lt.f32 	%p173, %f1133, 0f00000000;
	selp.f32 	%f1144, 0f00000000, 0f7F800000, %p173;
	abs.f32 	%f1145, %f1133;
	setp.gt.f32 	%p174, %f1145, 0f43180000;
	cvt.rzi.s32.f32 	%r168, %f1134;
	shl.b32 	%r169, %r168, 23;
	sub.s32 	%r170, %r169, %r167;
	mov.b32 	%f1146, %r170;
	add.s32 	%r171, %r167, 2130706432;
	mov.b32 	%f1147, %r171;
	fma.rn.f32 	%f1148, %f1143, 0f391FCB8E, 0f3AAF85ED;
	fma.rn.f32 	%f1149, %f1148, %f1143, 0f3C1D9856;
	fma.rn.f32 	%f1150, %f1149, %f1143, 0f3D6357BB;
	fma.rn.f32 	%f1151, %f1150, %f1143, 0f3E75FDEC;
	fma.rn.f32 	%f1152, %f1151, %f1143, 0f3F317218;
	fma.rn.f32 	%f1153, %f1152, %f1143, 0f3F800000;
	mul.f32 	%f1154, %f1153, %f1147;
	mul.f32 	%f1155, %f1154, %f1146;
	selp.f32 	%f2924, %f1144, %f1155, %p174;
	@%p172 bra 	$L__BB1_97;
	mov.f32 	%f2924, 0f7FFFFFFF;
$L__BB1_97:
	ld.global.f32 	%f1160, [gamutMa];
	ld.global.f32 	%f1161, [gamutMa+4];
	mul.f32 	%f1162, %f2923, %f1161;
	fma.rn.f32 	%f1163, %f2922, %f1160, %f1162;
	ld.global.f32 	%f1164, [gamutMa+8];
	fma.rn.f32 	%f102, %f2924, %f1164, %f1163;
	ld.global.f32 	%f1165, [gamutMa+12];
	ld.global.f32 	%f1166, [gamutMa+16];
	mul.f32 	%f1167, %f2923, %f1166;
	fma.rn.f32 	%f1168, %f2922, %f1165, %f1167;
	ld.global.f32 	%f1169, [gamutMa+20];
	fma.rn.f32 	%f103, %f2924, %f1169, %f1168;
	ld.global.f32 	%f1170, [gamutMa+24];
	ld.global.f32 	%f1171, [gamutMa+28];
	mul.f32 	%f1172, %f2923, %f1171;
	fma.rn.f32 	%f1173, %f2922, %f1170, %f1172;
	ld.global.f32 	%f1174, [gamutMa+32];
	fma.rn.f32 	%f104, %f2924, %f1174, %f1173;
	setp.leu.f32 	%p175, %f102, 0f00000000;
	mov.f32 	%f2926, 0f00000000;
	@%p175 bra 	$L__BB1_111;
	ld.global.f32 	%f1176, [ST2084_M2];
	rcp.rn.f32 	%f1177, %f1176;
	abs.f32 	%f106, %f102;
	setp.eq.f32 	%p176, %f102, 0f3F800000;
	setp.eq.f32 	%p177, %f1177, 0f00000000;
	or.pred  	%p178, %p176, %p177;
	mov.f32 	%f2925, 0f3F800000;
	@%p178 bra 	$L__BB1_103;
	setp.num.f32 	%p179, %f106, %f106;
	abs.f32 	%f1178, %f1177;
	setp.num.f32 	%p180, %f1178, %f1178;
	and.pred  	%p181, %p179, %p180;
	@%p181 bra 	$L__BB1_101;
	add.rn.f32 	%f2925, %f102, %f1177;
	bra.uni 	$L__BB1_103;
$L__BB1_101:
	setp.lt.f32 	%p182, %f106, 0f00800000;
	mul.f32 	%f1180, %f106, 0f4B800000;
	selp.f32 	%f1181, %f1180, %f106, %p182;
	mov.b32 	%r174, %f1181;
	add.s32 	%r175, %r174, -1060439283;
	and.b32  	%r176, %r175, -8388608;
	sub.s32 	%r177, %r174, %r176;
	mov.b32 	%f1182, %r177;
	cvt.rn.f32.s32 	%f1183, %r176;
	selp.f32 	%f1184, 0fC1C00000, 0f00000000, %p182;
	fma.rn.f32 	%f1185, %f1183, 0f34000000, %f1184;
	add.f32 	%f1186, %f1182, 0fBF800000;
	add.f32 	%f1187, %f1182, 0f3F800000;
	rcp.approx.ftz.f32 	%f1188, %f1187;
	add.f32 	%f1189, %f1186, %f1186;
	mul.f32 	%f1190, %f1189, %f1188;
	mul.f32 	%f1191, %f1190, %f1190;
	neg.f32 	%f1192, %f1190;
	sub.f32 	%f1193, %f1186, %f1190;
	add.f32 	%f1194, %f1193, %f1193;
	fma.rn.f32 	%f1195, %f1192, %f1186, %f1194;
	mul.rn.f32 	%f1196, %f1188, %f1195;
	fma.rn.f32 	%f1197, %f1191, 0f3A2C32E4, 0f3B52E7DB;
	fma.rn.f32 	%f1198, %f1197, %f1191, 0f3C93BB73;
	fma.rn.f32 	%f1199, %f1198, %f1191, 0f3DF6384F;
	mul.rn.f32 	%f1200, %f1199, %f1191;
	fma.rn.f32 	%f1201, %f1190, 0f3FB8AA3B, %f1185;
	mul.f32 	%f1202, %f1200, 0f40400000;
	sub.f32 	%f1203, %f1185, %f1201;
	fma.rn.f32 	%f1204, %f1190, 0f3FB8AA3B, %f1203;
	fma.rn.f32 	%f1205, %f1196, 0f3FB8AA3B, %f1204;
	fma.rn.f32 	%f1206, %f1190, 0f32A55E34, %f1205;
	fma.rn.f32 	%f1207, %f1202, %f1196, %f1206;
	fma.rn.f32 	%f1208, %f1200, %f1190, %f1207;
	add.rn.f32 	%f1209, %f1201, %f1208;
	mul.rn.f32 	%f1210, %f1209, %f1177;
	cvt.rni.f32.f32 	%f1211, %f1210;
	sub.f32 	%f1212, %f1210, %f1211;
	neg.f32 	%f1213, %f1210;
	fma.rn.f32 	%f1214, %f1209, %f1177, %f1213;
	neg.f32 	%f1215, %f1201;
	add.rn.f32 	%f1216, %f1209, %f1215;
	neg.f32 	%f1217, %f1216;
	add.rn.f32 	%f1218, %f1208, %f1217;
	fma.rn.f32 	%f1219, %f1218, %f1177, %f1214;
	add.f32 	%f1220, %f1212, %f1219;
	setp.gt.f32 	%p183, %f1211, 0f00000000;
	selp.b32 	%r178, 0, -2097152000, %p183;
	setp.neu.f32 	%p184, %f106, 0f7F800000;
	setp.lt.f32 	%p185, %f1210, 0f00000000;
	selp.f32 	%f1221, 0f00000000, 0f7F800000, %p185;
	abs.f32 	%f1222, %f1210;
	setp.gt.f32 	%p186, %f1222, 0f43180000;
	cvt.rzi.s32.f32 	%r179, %f1211;
	shl.b32 	%r180, %r179, 23;
	sub.s32 	%r181, %r180, %r178;
	mov.b32 	%f1223, %r181;
	add.s32 	%r182, %r178, 2130706432;
	mov.b32 	%f1224, %r182;
	fma.rn.f32 	%f1225, %f1220, 0f391FCB8E, 0f3AAF85ED;
	fma.rn.f32 	%f1226, %f1225, %f1220, 0f3C1D9856;
	fma.rn.f32 	%f1227, %f1226, %f1220, 0f3D6357BB;
	fma.rn.f32 	%f1228, %f1227, %f1220, 0f3E75FDEC;
	fma.rn.f32 	%f1229, %f1228, %f1220, 0f3F317218;
	fma.rn.f32 	%f1230, %f1229, %f1220, 0f3F800000;
	mul.f32 	%f1231, %f1230, %f1224;
	mul.f32 	%f1232, %f1231, %f1223;
	selp.f32 	%f2925, %f1221, %f1232, %p186;
	@%p184 bra 	$L__BB1_103;
	mul.f32 	%f1233, %f1177, 0f3F000000;
	cvt.rzi.f32.f32 	%f1234, %f1233;
	add.f32 	%f1235, %f1234, %f1234;
	sub.f32 	%f1236, %f1177, %f1235;
	abs.f32 	%f1237, %f1236;
	setp.neu.f32 	%p187, %f1237, 0f3F800000;
	add.f32 	%f1238, %f102, %f102;
	mov.b32 	%r183, %f1238;
	setp.lt.f32 	%p188, %f1177, 0f00000000;
	xor.b32  	%r184, %r183, 2139095040;
	selp.b32 	%r185, %r184, %r183, %p188;
	and.b32  	%r186, %r185, 2147483647;
	selp.b32 	%r187, %r186, %r185, %p187;
	mov.b32 	%f2925, %r187;
$L__BB1_103:
	ld.global.f32 	%f1240, [ST2084_C1];
	sub.f32 	%f1241, %f2925, %f1240;
	max.f32 	%f1242, %f1241, 0f00000000;
	ld.global.f32 	%f1243, [ST2084_C2];
	ld.global.f32 	%f1244, [ST2084_C3];
	mul.f32 	%f1245, %f2925, %f1244;
	sub.f32 	%f1246, %f1243, %f1245;
	max.f32 	%f1247, %f1246, 0f00800000;
	div.rn.f32 	%f111, %f1242, %f1247;
	ld.global.f32 	%f1248, [ST2084_M1];
	rcp.rn.f32 	%f1249, %f1248;
	mul.f32 	%f1250, %f1249, 0f3F000000;
	cvt.rzi.f32.f32 	%f1251, %f1250;
	add.f32 	%f1252, %f1251, %f1251;
	sub.f32 	%f1253, %f1249, %f1252;
	abs.f32 	%f113, %f1253;
	abs.f32 	%f114, %f111;
	setp.lt.f32 	%p189, %f114, 0f00800000;
	mul.f32 	%f1254, %f114, 0f4B800000;
	selp.f32 	%f1255, %f1254, %f114, %p189;
	selp.f32 	%f1256, 0fC1C00000, 0f00000000, %p189;
	mov.b32 	%r188, %f1255;
	add.s32 	%r189, %r188, -1060439283;
	and.b32  	%r190, %r189, -8388608;
	sub.s32 	%r191, %r188, %r190;
	mov.b32 	%f1257, %r191;
	cvt.rn.f32.s32 	%f1258, %r190;
	fma.rn.f32 	%f1259, %f1258, 0f34000000, %f1256;
	add.f32 	%f1260, %f1257, 0fBF800000;
	add.f32 	%f1261, %f1257, 0f3F800000;
	rcp.approx.ftz.f32 	%f1262, %f1261;
	add.f32 	%f1263, %f1260, %f1260;
	mul.f32 	%f1264, %f1263, %f1262;
	mul.f32 	%f1265, %f1264, %f1264;
	sub.f32 	%f1266, %f1260, %f1264;
	add.f32 	%f1267, %f1266, %f1266;
	neg.f32 	%f1268, %f1264;
	fma.rn.f32 	%f1269, %f1268, %f1260, %f1267;
	mul.rn.f32 	%f1270, %f1262, %f1269;
	fma.rn.f32 	%f1271, %f1265, 0f3A2C32E4, 0f3B52E7DB;
	fma.rn.f32 	%f1272, %f1271, %f1265, 0f3C93BB73;
	fma.rn.f32 	%f1273, %f1272, %f1265, 0f3DF6384F;
	mul.rn.f32 	%f1274, %f1273, %f1265;
	fma.rn.f32 	%f1275, %f1264, 0f3FB8AA3B, %f1259;
	sub.f32 	%f1276, %f1259, %f1275;
	fma.rn.f32 	%f1277, %f1264, 0f3FB8AA3B, %f1276;
	fma.rn.f32 	%f1278, %f1270, 0f3FB8AA3B, %f1277;
	fma.rn.f32 	%f1279, %f1264, 0f32A55E34, %f1278;
	mul.f32 	%f1280, %f1274, 0f40400000;
	fma.rn.f32 	%f1281, %f1280, %f1270, %f1279;
	fma.rn.f32 	%f1282, %f1274, %f1264, %f1281;
	add.rn.f32 	%f1283, %f1275, %f1282;
	neg.f32 	%f1284, %f1275;
	add.rn.f32 	%f1285, %f1283, %f1284;
	neg.f32 	%f1286, %f1285;
	add.rn.f32 	%f1287, %f1282, %f1286;
	mul.rn.f32 	%f1288, %f1283, %f1249;
	neg.f32 	%f1289, %f1288;
	fma.rn.f32 	%f1290, %f1283, %f1249, %f1289;
	fma.rn.f32 	%f1291, %f1287, %f1249, %f1290;
	cvt.rni.f32.f32 	%f1292, %f1288;
	sub.f32 	%f1293, %f1288, %f1292;
	add.f32 	%f1294, %f1293, %f1291;
	fma.rn.f32 	%f1295, %f1294, 0f391FCB8E, 0f3AAF85ED;
	fma.rn.f32 	%f1296, %f1295, %f1294, 0f3C1D9856;
	fma.rn.f32 	%f1297, %f1296, %f1294, 0f3D6357BB;
	fma.rn.f32 	%f1298, %f1297, %f1294, 0f3E75FDEC;
	fma.rn.f32 	%f1299, %f1298, %f1294, 0f3F317218;
	fma.rn.f32 	%f1300, %f1299, %f1294, 0f3F800000;
	cvt.rzi.s32.f32 	%r192, %f1292;
	setp.gt.f32 	%p190, %f1292, 0f00000000;
	selp.b32 	%r193, 0, -2097152000, %p190;
	add.s32 	%r194, %r193, 2130706432;
	mov.b32 	%f1301, %r194;
	mul.f32 	%f1302, %f1300, %f1301;
	shl.b32 	%r195, %r192, 23;
	sub.s32 	%r196, %r195, %r193;
	mov.b32 	%f1303, %r196;
	mul.f32 	%f1304, %f1302, %f1303;
	abs.f32 	%f1305, %f1288;
	setp.gt.f32 	%p191, %f1305, 0f43180000;
	setp.lt.f32 	%p192, %f1288, 0f00000000;
	selp.f32 	%f1306, 0f00000000, 0f7F800000, %p192;
	selp.f32 	%f115, %f1306, %f1304, %p191;
	setp.eq.f32 	%p193, %f111, 0f3F800000;
	setp.eq.f32 	%p194, %f1249, 0f00000000;
	or.pred  	%p195, %p193, %p194;
	mov.f32 	%f2926, 0f3F800000;
	@%p195 bra 	$L__BB1_111;
	setp.num.f32 	%p196, %f114, %f114;
	abs.f32 	%f1307, %f1249;
	setp.num.f32 	%p197, %f1307, %f1307;
	and.pred  	%p198, %p196, %p197;
	@%p198 bra 	$L__BB1_106;
	add.rn.f32 	%f2926, %f111, %f1249;
	bra.uni 	$L__BB1_111;
$L__BB1_106:
	setp.neu.f32 	%p199, %f111, 0f00000000;
	setp.neu.f32 	%p200, %f114, 0f7F800000;
	and.pred  	%p201, %p199, %p200;
	@%p201 bra 	$L__BB1_108;
	setp.neu.f32 	%p208, %f113, 0f3F800000;
	add.f32 	%f1312, %f111, %f111;
	mov.b32 	%r197, %f1312;
	setp.lt.f32 	%p209, %f1249, 0f00000000;
	xor.b32  	%r198, %r197, 2139095040;
	selp.b32 	%r199, %r198, %r197, %p209;
	and.b32  	%r200, %r199, 2147483647;
	selp.b32 	%r201, %r200, %r199, %p208;
	mov.b32 	%f2926, %r201;
	bra.uni 	$L__BB1_111;
$L__BB1_108:
	setp.eq.f32 	%p202, %f111, 0fBF800000;
	setp.eq.f32 	%p203, %f1307, 0f7F800000;
	and.pred  	%p204, %p202, %p203;
	@%p204 bra 	$L__BB1_111;
	setp.geu.f32 	%p205, %f111, 0f00000000;
	mov.f32 	%f2926, %f115;
	@%p205 bra 	$L__BB1_111;
	setp.neu.f32 	%p206, %f113, 0f3F800000;
	neg.f32 	%f1309, %f115;
	selp.f32 	%f1310, %f115, %f1309, %p206;
	cvt.rmi.f32.f32 	%f1311, %f1249;
	setp.neu.f32 	%p207, %f1249, %f1311;
	selp.f32 	%f2926, 0f7FFFFFFF, %f1310, %p207;
$L__BB1_111:
	setp.leu.f32 	%p210, %f103, 0f00000000;
	mov.f32 	%f2928, 0f00000000;
	@%p210 bra 	$L__BB1_125;
	ld.global.f32 	%f1315, [ST2084_M2];
	rcp.rn.f32 	%f1316, %f1315;
	abs.f32 	%f122, %f103;
	setp.eq.f32 	%p211, %f103, 0f3F800000;
	setp.eq.f32 	%p212, %f1316, 0f00000000;
	or.pred  	%p213, %p211, %p212;
	mov.f32 	%f2927, 0f3F800000;
	@%p213 bra 	$L__BB1_117;
	setp.num.f32 	%p214, %f122, %f122;
	abs.f32 	%f1317, %f1316;
	setp.num.f32 	%p215, %f1317, %f1317;
	and.pred  	%p216, %p214, %p215;
	@%p216 bra 	$L__BB1_115;
	add.rn.f32 	%f2927, %f103, %f1316;
	bra.uni 	$L__BB1_117;
$L__BB1_115:
	setp.lt.f32 	%p217, %f122, 0f00800000;
	mul.f32 	%f1319, %f122, 0f4B800000;
	selp.f32 	%f1320, %f1319, %f122, %p217;
	mov.b32 	%r202, %f1320;
	add.s32 	%r203, %r202, -1060439283;
	and.b32  	%r204, %r203, -8388608;
	sub.s32 	%r205, %r202, %r204;
	mov.b32 	%f1321, %r205;
	cvt.rn.f32.s32 	%f1322, %r204;
	selp.f32 	%f1323, 0fC1C00000, 0f00000000, %p217;
	fma.rn.f32 	%f1324, %f1322, 0f34000000, %f1323;
	add.f32 	%f1325, %f1321, 0fBF800000;
	add.f32 	%f1326, %f1321, 0f3F800000;
	rcp.approx.ftz.f32 	%f1327, %f1326;
	add.f32 	%f1328, %f1325, %f1325;
	mul.f32 	%f1329, %f1328, %f1327;
	mul.f32 	%f1330, %f1329, %f1329;
	neg.f32 	%f1331, %f1329;
	sub.f32 	%f1332, %f1325, %f1329;
	add.f32 	%f1333, %f1332, %f1332;
	fma.rn.f32 	%f1334, %f1331, %f1325, %f1333;
	mul.rn.f32 	%f1335, %f1327, %f1334;
	fma.rn.f32 	%f1336, %f1330, 0f3A2C32E4, 0f3B52E7DB;
	fma.rn.f32 	%f1337, %f1336, %f1330, 0f3C93BB73;
	fma.rn.f32 	%f1338, %f1337, %f1330, 0f3DF6384F;
	mul.rn.f32 	%f1339, %f1338, %f1330;
	fma.rn.f32 	%f1340, %f1329, 0f3FB8AA3B, %f1324;
	mul.f32 	%f1341, %f1339, 0f40400000;
	sub.f32 	%f1342, %f1324, %f1340;
	fma.rn.f32 	%f1343, %f1329, 0f3FB8AA3B, %f1342;
	fma.rn.f32 	%f1344, %f1335, 0f3FB8AA3B, %f1343;
	fma.rn.f32 	%f1345, %f1329, 0f32A55E34, %f1344;
	fma.rn.f32 	%f1346, %f1341, %f1335, %f1345;
	fma.rn.f32 	%f1347, %f1339, %f1329, %f1346;
	add.rn.f32 	%f1348, %f1340, %f1347;
	mul.rn.f32 	%f1349, %f1348, %f1316;
	cvt.rni.f32.f32 	%f1350, %f1349;
	sub.f32 	%f1351, %f1349, %f1350;
	neg.f32 	%f1352, %f1349;
	fma.rn.f32 	%f1353, %f1348, %f1316, %f1352;
	neg.f32 	%f1354, %f1340;
	add.rn.f32 	%f1355, %f1348, %f1354;
	neg.f32 	%f1356, %f1355;
	add.rn.f32 	%f1357, %f1347, %f1356;
	fma.rn.f32 	%f1358, %f1357, %f1316, %f1353;
	add.f32 	%f1359, %f1351, %f1358;
	setp.gt.f32 	%p218, %f1350, 0f00000000;
	selp.b32 	%r206, 0, -2097152000, %p218;
	setp.neu.f32 	%p219, %f122, 0f7F800000;
	setp.lt.f32 	%p220, %f1349, 0f00000000;
	selp.f32 	%f1360, 0f00000000, 0f7F800000, %p220;
	abs.f32 	%f1361, %f1349;
	setp.gt.f32 	%p221, %f1361, 0f43180000;
	cvt.rzi.s32.f32 	%r207, %f1350;
	shl.b32 	%r208, %r207, 23;
	sub.s32 	%r209, %r208, %r206;
	mov.b32 	%f1362, %r209;
	add.s32 	%r210, %r206, 2130706432;
	mov.b32 	%f1363, %r210;
	fma.rn.f32 	%f1364, %f1359, 0f391FCB8E, 0f3AAF85ED;
	fma.rn.f32 	%f1365, %f1364, %f1359, 0f3C1D9856;
	fma.rn.f32 	%f1366, %f1365, %f1359, 0f3D6357BB;
	fma.rn.f32 	%f1367, %f1366, %f1359, 0f3E75FDEC;
	fma.rn.f32 	%f1368, %f1367, %f1359, 0f3F317218;
	fma.rn.f32 	%f1369, %f1368, %f1359, 0f3F800000;
	mul.f32 	%f1370, %f1369, %f1363;
	mul.f32 	%f1371, %f1370, %f1362;
	selp.f32 	%f2927, %f1360, %f1371, %p221;
	@%p219 bra 	$L__BB1_117;
	mul.f32 	%f1372, %f1316, 0f3F000000;
	cvt.rzi.f32.f32 	%f1373, %f1372;
	add.f32 	%f1374, %f1373, %f1373;
	sub.f32 	%f1375, %f1316, %f1374;
	abs.f32 	%f1376, %f1375;
	setp.neu.f32 	%p222, %f1376, 0f3F800000;
	add.f32 	%f1377, %f103, %f103;
	mov.b32 	%r211, %f1377;
	setp.lt.f32 	%p223, %f1316, 0f00000000;
	xor.b32  	%r212, %r211, 2139095040;
	selp.b32 	%r213, %r212, %r211, %p223;
	and.b32  	%r214, %r213, 2147483647;
	selp.b32 	%r215, %r214, %r213, %p222;
	mov.b32 	%f2927, %r215;
$L__BB1_117:
	ld.global.f32 	%f1379, [ST2084_C1];
	sub.f32 	%f1380, %f2927, %f1379;
	max.f32 	%f1381, %f1380, 0f00000000;
	ld.global.f32 	%f1382, [ST2084_C2];
	ld.global.f32 	%f1383, [ST2084_C3];
	mul.f32 	%f1384, %f2927, %f1383;
	sub.f32 	%f1385, %f1382, %f1384;
	max.f32 	%f1386, %f1385, 0f00800000;
	div.rn.f32 	%f127, %f1381, %f1386;
	ld.global.f32 	%f1387, [ST2084_M1];
	rcp.rn.f32 	%f1388, %f1387;
	mul.f32 	%f1389, %f1388, 0f3F000000;
	cvt.rzi.f32.f32 	%f1390, %f1389;
	add.f32 	%f1391, %f1390, %f1390;
	sub.f32 	%f1392, %f1388, %f1391;
	abs.f32 	%f129, %f1392;
	abs.f32 	%f130, %f127;
	setp.lt.f32 	%p224, %f130, 0f00800000;
	mul.f32 	%f1393, %f130, 0f4B800000;
	selp.f32 	%f1394, %f1393, %f130, %p224;
	selp.f32 	%f1395, 0fC1C00000, 0f00000000, %p224;
	mov.b32 	%r216, %f1394;
	add.s32 	%r217, %r216, -1060439283;
	and.b32  	%r218, %r217, -8388608;
	sub.s32 	%r219, %r216, %r218;
	mov.b32 	%f1396, %r219;
	cvt.rn.f32.s32 	%f1397, %r218;
	fma.rn.f32 	%f1398, %f1397, 0f34000000, %f1395;
	add.f32 	%f1399, %f1396, 0fBF800000;
	add.f32 	%f1400, %f1396, 0f3F800000;
	rcp.approx.ftz.f32 	%f1401, %f1400;
	add.f32 	%f1402, %f1399, %f1399;
	mul.f32 	%f1403, %f1402, %f1401;
	mul.f32 	%f1404, %f1403, %f1403;
	sub.f32 	%f1405, %f1399, %f1403;
	add.f32 	%f1406, %f1405, %f1405;
	neg.f32 	%f1407, %f1403;
	fma.rn.f32 	%f1408, %f1407, %f1399, %f1406;
	mul.rn.f32 	%f1409, %f1401, %f1408;
	fma.rn.f32 	%f1410, %f1404, 0f3A2C32E4, 0f3B52E7DB;
	fma.rn.f32 	%f1411, %f1410, %f1404, 0f3C93BB73;
	fma.rn.f32 	%f1412, %f1411, %f1404, 0f3DF6384F;
	mul.rn.f32 	%f1413, %f1412, %f1404;
	fma.rn.f32 	%f1414, %f1403, 0f3FB8AA3B, %f1398;
	sub.f32 	%f1415, %f1398, %f1414;
	fma.rn.f32 	%f1416, %f1403, 0f3FB8AA3B, %f1415;
	fma.rn.f32 	%f1417, %f1409, 0f3FB8AA3B, %f1416;
	fma.rn.f32 	%f1418, %f1403, 0f32A55E34, %f1417;
	mul.f32 	%f1419, %f1413, 0f40400000;
	fma.rn.f32 	%f1420, %f1419, %f1409, %f1418;
	fma.rn.f32 	%f1421, %f1413, %f1403, %f1420;
	add.rn.f32 	%f1422, %f1414, %f1421;
	neg.f32 	%f1423, %f1414;
	add.rn.f32 	%f1424, %f1422, %f1423;
	neg.f32 	%f1425, %f1424;
	add.rn.f32 	%f1426, %f1421, %f1425;
	mul.rn.f32 	%f1427, %f1422, %f1388;
	neg.f32 	%f1428, %f1427;
	fma.rn.f32 	%f1429, %f1422, %f1388, %f1428;
	fma.rn.f32 	%f1430, %f1426, %f1388, %f1429;
	cvt.rni.f32.f32 	%f1431, %f1427;
	sub.f32 	%f1432, %f1427, %f1431;
	add.f32 	%f1433, %f1432, %f1430;
	fma.rn.f32 	%f1434, %f1433, 0f391FCB8E, 0f3AAF85ED;
	fma.rn.f32 	%f1435, %f1434, %f1433, 0f3C1D9856;
	fma.rn.f32 	%f1436, %f1435, %f1433, 0f3D6357BB;
	fma.rn.f32 	%f1437, %f1436, %f1433, 0f3E75FDEC;
	fma.rn.f32 	%f1438, %f1437, %f1433, 0f3F317218;
	fma.rn.f32 	%f1439, %f1438, %f1433, 0f3F800000;
	cvt.rzi.s32.f32 	%r220, %f1431;
	setp.gt.f32 	%p225, %f1431, 0f00000000;
	selp.b32 	%r221, 0, -2097152000, %p225;
	add.s32 	%r222, %r221, 2130706432;
	mov.b32 	%f1440, %r222;
	mul.f32 	%f1441, %f1439, %f1440;
	shl.b32 	%r223, %r220, 23;
	sub.s32 	%r224, %r223, %r221;
	mov.b32 	%f1442, %r224;
	mul.f32 	%f1443, %f1441, %f1442;
	abs.f32 	%f1444, %f1427;
	setp.gt.f32 	%p226, %f1444, 0f43180000;
	setp.lt.f32 	%p227, %f1427, 0f00000000;
	selp.f32 	%f1445, 0f00000000, 0f7F800000, %p227;
	selp.f32 	%f131, %f1445, %f1443, %p226;
	setp.eq.f32 	%p228, %f127, 0f3F800000;
	setp.eq.f32 	%p229, %f1388, 0f00000000;
	or.pred  	%p230, %p228, %p229;
	mov.f32 	%f2928, 0f3F800000;
	@%p230 bra 	$L__BB1_125;
	setp.num.f32 	%p231, %f130, %f130;
	abs.f32 	%f1446, %f1388;
	setp.num.f32 	%p232, %f1446, %f1446;
	and.pred  	%p233, %p231, %p232;
	@%p233 bra 	$L__BB1_120;
	add.rn.f32 	%f2928, %f127, %f1388;
	bra.uni 	$L__BB1_125;
$L__BB1_120:
	setp.neu.f32 	%p234, %f127, 0f00000000;
	setp.neu.f32 	%p235, %f130, 0f7F800000;
	and.pred  	%p236, %p234, %p235;
	@%p236 bra 	$L__BB1_122;
	setp.neu.f32 	%p243, %f129, 0f3F800000;
	add.f32 	%f1451, %f127, %f127;
	mov.b32 	%r225, %f1451;
	setp.lt.f32 	%p244, %f1388, 0f00000000;
	xor.b32  	%r226, %r225, 2139095040;
	selp.b32 	%r227, %r226, %r225, %p244;
	and.b32  	%r228, %r227, 2147483647;
	selp.b32 	%r229, %r228, %r227, %p243;
	mov.b32 	%f2928, %r229;
	bra.uni 	$L__BB1_125;
$L__BB1_122:
	setp.eq.f32 	%p237, %f127, 0fBF800000;
	setp.eq.f32 	%p238, %f1446, 0f7F800000;
	and.pred  	%p239, %p237, %p238;
	@%p239 bra 	$L__BB1_125;
	setp.geu.f32 	%p240, %f127, 0f00000000;
	mov.f32 	%f2928, %f131;
	@%p240 bra 	$L__BB1_125;
	setp.neu.f32 	%p241, %f129, 0f3F800000;
	neg.f32 	%f1448, %f131;
	selp.f32 	%f1449, %f131, %f1448, %p241;
	cvt.rmi.f32.f32 	%f1450, %f1388;
	setp.neu.f32 	%p242, %f1388, %f1450;
	selp.f32 	%f2928, 0f7FFFFFFF, %f1449, %p242;
$L__BB1_125:
	setp.leu.f32 	%p245, %f104, 0f00000000;
	mov.f32 	%f2930, 0f00000000;
	@%p245 bra 	$L__BB1_139;
	ld.global.f32 	%f1454, [ST2084_M2];
	rcp.rn.f32 	%f1455, %f1454;
	abs.f32 	%f138, %f104;
	setp.eq.f32 	%p246, %f104, 0f3F800000;
	setp.eq.f32 	%p247, %f1455, 0f00000000;
	or.pred  	%p248, %p246, %p247;
	mov.f32 	%f2929, 0f3F800000;
	@%p248 bra 	$L__BB1_131;
	setp.num.f32 	%p249, %f138, %f138;
	abs.f32 	%f1456, %f1455;
	setp.num.f32 	%p250, %f1456, %f1456;
	and.pred  	%p251, %p249, %p250;
	@%p251 bra 	$L__BB1_129;
	add.rn.f32 	%f2929, %f104, %f1455;
	bra.uni 	$L__BB1_131;
$L__BB1_129:
	setp.lt.f32 	%p252, %f138, 0f00800000;
	mul.f32 	%f1458, %f138, 0f4B800000;
	selp.f32 	%f1459, %f1458, %f138, %p252;
	mov.b32 	%r230, %f1459;
	add.s32 	%r231, %r230, -1060439283;
	and.b32  	%r232, %r231, -8388608;
	sub.s32 	%r233, %r230, %r232;
	mov.b32 	%f1460, %r233;
	cvt.rn.f32.s32 	%f1461, %r232;
	selp.f32 	%f1462, 0fC1C00000, 0f00000000, %p252;
	fma.rn.f32 	%f1463, %f1461, 0f34000000, %f1462;
	add.f32 	%f1464, %f1460, 0fBF800000;
	add.f32 	%f1465, %f1460, 0f3F800000;
	rcp.approx.ftz.f32 	%f1466, %f1465;
	add.f32 	%f1467, %f1464, %f1464;
	mul.f32 	%f1468, %f1467, %f1466;
	mul.f32 	%f1469, %f1468, %f1468;
	neg.f32 	%f1470, %f1468;
	sub.f32 	%f1471, %f1464, %f1468;
	add.f32 	%f1472, %f1471, %f1471;
	fma.rn.f32 	%f1473, %f1470, %f1464, %f1472;
	mul.rn.f32 	%f1474, %f1466, %f1473;
	fma.rn.f32 	%f1475, %f1469, 0f3A2C32E4, 0f3B52E7DB;
	fma.rn.f32 	%f1476, %f1475, %f1469, 0f3C93BB73;
	fma.rn.f32 	%f1477, %f1476, %f1469, 0f3DF6384F;
	mul.rn.f32 	%f1478, %f1477, %f1469;
	fma.rn.f32 	%f1479, %f1468, 0f3FB8AA3B, %f1463;
	mul.f32 	%f1480, %f1478, 0f40400000;
	sub.f32 	%f1481, %f1463, %f1479;
	fma.rn.f32 	%f1482, %f1468, 0f3FB8AA3B, %f1481;
	fma.rn.f32 	%f1483, %f1474, 0f3FB8AA3B, %f1482;
	fma.rn.f32 	%f1484, %f1468, 0f32A55E34, %f1483;
	fma.rn.f32 	%f1485, %f1480, %f1474, %f1484;
	fma.rn.f32 	%f1486, %f1478, %f1468, %f1485;
	add.rn.f32 	%f1487, %f1479, %f1486;
	mul.rn.f32 	%f1488, %f1487, %f1455;
	cvt.rni.f32.f32 	%f1489, %f1488;
	sub.f32 	%f1490, %f1488, %f1489;
	neg.f32 	%f1491, %f1488;
	fma.rn.f32 	%f1492, %f1487, %f1455, %f1491;
	neg.f32 	%f1493, %f1479;
	add.rn.f32 	%f1494, %f1487, %f1493;
	neg.f32 	%f1495, %f1494;
	add.rn.f32 	%f1496, %f1486, %f1495;
	fma.rn.f32 	%f1497, %f1496, %f1455, %f1492;
	add.f32 	%f1498, %f1490, %f1497;
	setp.gt.f32 	%p253, %f1489, 0f00000000;
	selp.b32 	%r234, 0, -2097152000, %p253;
	setp.neu.f32 	%p254, %f138, 0f7F800000;
	setp.lt.f32 	%p255, %f1488, 0f00000000;
	selp.f32 	%f1499, 0f00000000, 0f7F800000, %p255;
	abs.f32 	%f1500, %f1488;
	setp.gt.f32 	%p256, %f1500, 0f43180000;
	cvt.rzi.s32.f32 	%r235, %f1489;
	shl.b32 	%r236, %r235, 23;
	sub.s32 	%r237, %r236, %r234;
	mov.b32 	%f1501, %r237;
	add.s32 	%r238, %r234, 2130706432;
	mov.b32 	%f1502, %r238;
	fma.rn.f32 	%f1503, %f1498, 0f391FCB8E, 0f3AAF85ED;
	fma.rn.f32 	%f1504, %f1503, %f1498, 0f3C1D9856;
	fma.rn.f32 	%f1505, %f1504, %f1498, 0f3D6357BB;
	fma.rn.f32 	%f1506, %f1505, %f1498, 0f3E75FDEC;
	fma.rn.f32 	%f1507, %f1506, %f1498, 0f3F317218;
	fma.rn.f32 	%f1508, %f1507, %f1498, 0f3F800000;
	mul.f32 	%f1509, %f1508, %f1502;
	mul.f32 	%f1510, %f1509, %f1501;
	selp.f32 	%f2929, %f1499, %f1510, %p256;
	@%p254 bra 	$L__BB1_131;
	mul.f32 	%f1511, %f1455, 0f3F000000;
	cvt.rzi.f32.f32 	%f1512, %f1511;
	add.f32 	%f1513, %f1512, %f1512;
	sub.f32 	%f1514, %f1455, %f1513;
	abs.f32 	%f1515, %f1514;
	setp.neu.f32 	%p257, %f1515, 0f3F800000;
	add.f32 	%f1516, %f104, %f104;
	mov.b32 	%r239, %f1516;
	setp.lt.f32 	%p258, %f1455, 0f00000000;
	xor.b32  	%r240, %r239, 2139095040;
	selp.b32 	%r241, %r240, %r239, %p258;
	and.b32  	%r242, %r241, 2147483647;
	selp.b32 	%r243, %r242, %r241, %p257;
	mov.b32 	%f2929, %r243;
$L__BB1_131:
	ld.global.f32 	%f1518, [ST2084_C1];
	sub.f32 	%f1519, %f2929, %f1518;
	max.f32 	%f1520, %f1519, 0f00000000;
	ld.global.f32 	%f1521, [ST2084_C2];
	ld.global.f32 	%f1522, [ST2084_C3];
	mul.f32 	%f1523, %f2929, %f1522;
	sub.f32 	%f1524, %f1521, %f1523;
	max.f32 	%f1525, %f1524, 0f00800000;
	div.rn.f32 	%f143, %f1520, %f1525;
	ld.global.f32 	%f1526, [ST2084_M1];
	rcp.rn.f32 	%f1527, %f1526;
	mul.f32 	%f1528, %f1527, 0f3F000000;
	cvt.rzi.f32.f32 	%f1529, %f1528;
	add.f32 	%f1530, %f1529, %f1529;
	sub.f32 	%f1531, %f1527, %f1530;
	abs.f32 	%f145, %f1531;
	abs.f32 	%f146, %f143;
	setp.lt.f32 	%p259, %f146, 0f00800000;
	mul.f32 	%f1532, %f146, 0f4B800000;
	selp.f32 	%f1533, %f1532, %f146, %p259;
	selp.f32 	%f1534, 0fC1C00000, 0f00000000, %p259;
	mov.b32 	%r244, %f1533;
	add.s32 	%r245, %r244, -1060439283;
	and.b32  	%r246, %r245, -8388608;
	sub.s32 	%r247, %r244, %r246;
	mov.b32 	%f1535, %r247;
	cvt.rn.f32.s32 	%f1536, %r246;
	fma.rn.f32 	%f1537, %f1536, 0f34000000, %f1534;
	add.f32 	%f1538, %f1535, 0fBF800000;
	add.f32 	%f1539, %f1535, 0f3F800000;
	rcp.approx.ftz.f32 	%f1540, %f1539;
	add.f32 	%f1541, %f1538, %f1538;
	mul.f32 	%f1542, %f1541, %f1540;
	mul.f32 	%f1543, %f1542, %f1542;
	sub.f32 	%f1544, %f1538, %f1542;
	add.f32 	%f1545, %f1544, %f1544;
	neg.f32 	%f1546, %f1542;
	fma.rn.f32 	%f1547, %f1546, %f1538, %f1545;
	mul.rn.f32 	%f1548, %f1540, %f1547;
	fma.rn.f32 	%f1549, %f1543, 0f3A2C32E4, 0f3B52E7DB;
	fma.rn.f32 	%f1550, %f1549, %f1543, 0f3C93BB73;
	fma.rn.f32 	%f1551, %f1550, %f1543, 0f3DF6384F;
	mul.rn.f32 	%f1552, %f1551, %f1543;
	fma.rn.f32 	%f1553, %f1542, 0f3FB8AA3B, %f1537;
	sub.f32 	%f1554, %f1537, %f1553;
	fma.rn.f32 	%f1555, %f1542, 0f3FB8AA3B, %f1554;
	fma.rn.f32 	%f1556, %f1548, 0f3FB8AA3B, %f1555;
	fma.rn.f32 	%f1557, %f1542, 0f32A55E34, %f1556;
	mul.f32 	%f1558, %f1552, 0f40400000;
	fma.rn.f32 	%f1559, %f1558, %f1548, %f1557;
	fma.rn.f32 	%f1560, %f1552, %f1542, %f1559;
	add.rn.f32 	%f1561, %f1553, %f1560;
	neg.f32 	%f1562, %f1553;
	add.rn.f32 	%f1563, %f1561, %f1562;
	neg.f32 	%f1564, %f1563;
	add.rn.f32 	%f1565, %f1560, %f1564;
	mul.rn.f32 	%f1566, %f1561, %f1527;
	neg.f32 	%f1567, %f1566;
	fma.rn.f32 	%f1568, %f1561, %f1527, %f1567;
	fma.rn.f32 	%f1569, %f1565, %f1527, %f1568;
	cvt.rni.f32.f32 	%f1570, %f1566;
	sub.f32 	%f1571, %f1566, %f1570;
	add.f32 	%f1572, %f1571, %f1569;
	fma.rn.f32 	%f1573, %f1572, 0f391FCB8E, 0f3AAF85ED;
	fma.rn.f32 	%f1574, %f1573, %f1572, 0f3C1D9856;
	fma.rn.f32 	%f1575, %f1574, %f1572, 0f3D6357BB;
	fma.rn.f32 	%f1576, %f1575, %f1572, 0f3E75FDEC;
	fma.rn.f32 	%f1577, %f1576, %f1572, 0f3F317218;
	fma.rn.f32 	%f1578, %f1577, %f1572, 0f3F800000;
	cvt.rzi.s32.f32 	%r248, %f1570;
	setp.gt.f32 	%p260, %f1570, 0f00000000;
	selp.b32 	%r249, 0, -2097152000, %p260;
	add.s32 	%r250, %r249, 2130706432;
	mov.b32 	%f1579, %r250;
	mul.f32 	%f1580, %f1578, %f1579;
	shl.b32 	%r251, %r248, 23;
	sub.s32 	%r252, %r251, %r249;
	mov.b32 	%f1581, %r252;
	mul.f32 	%f1582, %f1580, %f1581;
	abs.f32 	%f1583, %f1566;
	setp.gt.f32 	%p261, %f1583, 0f43180000;
	setp.lt.f32 	%p262, %f1566, 0f00000000;
	selp.f32 	%f1584, 0f00000000, 0f7F800000, %p262;
	selp.f32 	%f147, %f1584, %f1582, %p261;
	setp.eq.f32 	%p263, %f143, 0f3F800000;
	setp.eq.f32 	%p264, %f1527, 0f00000000;
	or.pred  	%p265, %p263, %p264;
	mov.f32 	%f2930, 0f3F800000;
	@%p265 bra 	$L__BB1_139;
	setp.num.f32 	%p266, %f146, %f146;
	abs.f32 	%f1585, %f1527;
	setp.num.f32 	%p267, %f1585, %f1585;
	and.pred  	%p268, %p266, %p267;
	@%p268 bra 	$L__BB1_134;
	add.rn.f32 	%f2930, %f143, %f1527;
	bra.uni 	$L__BB1_139;
$L__BB1_134:
	setp.neu.f32 	%p269, %f143, 0f00000000;
	setp.neu.f32 	%p270, %f146, 0f7F800000;
	and.pred  	%p271, %p269, %p270;
	@%p271 bra 	$L__BB1_136;
	setp.neu.f32 	%p278, %f145, 0f3F800000;
	add.f32 	%f1590, %f143, %f143;
	mov.b32 	%r253, %f1590;
	setp.lt.f32 	%p279, %f1527, 0f00000000;
	xor.b32  	%r254, %r253, 2139095040;
	selp.b32 	%r255, %r254, %r253, %p279;
	and.b32  	%r256, %r255, 2147483647;
	selp.b32 	%r257, %r256, %r255, %p278;
	mov.b32 	%f2930, %r257;
	bra.uni 	$L__BB1_139;
$L__BB1_136:
	setp.eq.f32 	%p272, %f143, 0fBF800000;
	setp.eq.f32 	%p273, %f1585, 0f7F800000;
	and.pred  	%p274, %p272, %p273;
	@%p274 bra 	$L__BB1_139;
	setp.geu.f32 	%p275, %f143, 0f00000000;
	mov.f32 	%f2930, %f147;
	@%p275 bra 	$L__BB1_139;
	setp.neu.f32 	%p276, %f145, 0f3F800000;
	neg.f32 	%f1587, %f147;
	selp.f32 	%f1588, %f147, %f1587, %p276;
	cvt.rmi.f32.f32 	%f1589, %f1527;
	setp.neu.f32 	%p277, %f1527, %f1589;
	selp.f32 	%f2930, 0f7FFFFFFF, %f1588, %p277;
$L__BB1_139:
	ld.global.f32 	%f1591, [rgb2yuv_REC_709];
	ld.global.f32 	%f1592, [rgb2yuv_REC_709+4];
	mul.f32 	%f1593, %f2928, %f1592;
	fma.rn.f32 	%f1594, %f2926, %f1591, %f1593;
	ld.global.f32 	%f1595, [rgb2yuv_REC_709+8];
	fma.rn.f32 	%f1596, %f2930, %f1595, %f1594;
	cvt.rzi.u32.f32 	%r258, %f1596;
	st.global.u16 	[%rd4+2], %r258;
	ld.global.f32 	%f1597, [rgb2yuv_REC_709+12];
	ld.global.f32 	%f1598, [rgb2yuv_REC_709+16];
	mul.f32 	%f1599, %f2928, %f1598;
	fma.rn.f32 	%f1600, %f2926, %f1597, %f1599;
	ld.global.f32 	%f1601, [rgb2yuv_REC_709+20];
	fma.rn.f32 	%f1602, %f2930, %f1601, %f1600;
	cvt.rzi.u32.f32 	%r259, %f1602;
	st.global.u16 	[%rd5], %r259;
	ld.global.f32 	%f1603, [rgb2yuv_REC_709+24];
	ld.global.f32 	%f1604, [rgb2yuv_REC_709+28];
	mul.f32 	%f1605, %f2928, %f1604;
	fma.rn.f32 	%f1606, %f2926, %f1603, %f1605;
	ld.global.f32 	%f1607, [rgb2yuv_REC_709+32];
	fma.rn.f32 	%f1608, %f2930, %f1607, %f1606;
	cvt.rzi.u32.f32 	%r260, %f1608;
	st.global.u16 	[%rd6], %r260;
	mul.wide.s32 	%rd23, %r5, 2;
	add.s64 	%rd7, %rd1, %rd23;
	add.s64 	%rd8, %rd4, %rd23;
	ld.global.u16 	%rs7, [%rd7];
	cvt.rn.f32.u16 	%f1609, %rs7;
	ld.global.f32 	%f1610, [yuv2rgb_REC_2020_NCL];
	ld.global.u16 	%rs8, [%rd2];
	cvt.rn.f32.u16 	%f1611, %rs8;
	ld.global.f32 	%f1612, [yuv2rgb_REC_2020_NCL+4];
	mul.f32 	%f1613, %f1612, %f1611;
	fma.rn.f32 	%f1614, %f1610, %f1609, %f1613;
	ld.global.u16 	%rs9, [%rd3];
	cvt.rn.f32.u16 	%f1615, %rs9;
	ld.global.f32 	%f1616, [yuv2rgb_REC_2020_NCL+8];
	fma.rn.f32 	%f153, %f1616, %f1615, %f1614;
	ld.global.f32 	%f1617, [yuv2rgb_REC_2020_NCL+12];
	ld.global.f32 	%f1618, [yuv2rgb_REC_2020_NCL+16];
	mul.f32 	%f1619, %f1618, %f1611;
	fma.rn.f32 	%f1620, %f1617, %f1609, %f1619;
	ld.global.f32 	%f1621, [yuv2rgb_REC_2020_NCL+20];
	fma.rn.f32 	%f154, %f1621, %f1615, %f1620;
	ld.global.f32 	%f1622, [yuv2rgb_REC_2020_NCL+24];
	ld.global.f32 	%f1623, [yuv2rgb_REC_2020_NCL+28];
	mul.f32 	%f1624, %f1623, %f1611;
	fma.rn.f32 	%f1625, %f1622, %f1609, %f1624;
	ld.global.f32 	%f1626, [yuv2rgb_REC_2020_NCL+32];
	fma.rn.f32 	%f155, %f1626, %f1615, %f1625;
	ld.global.f32 	%f1627, [REC709_BETA];
	mul.f32 	%f156, %f1627, 0f40900000;
	setp.geu.f32 	%p280, %f153, %f156;
	@%p280 bra 	$L__BB1_141;
	div.rn.f32 	%f2931, %f153, 0f40900000;
	bra.uni 	$L__BB1_148;
$L__BB1_141:
	ld.global.f32 	%f1629, [REC709_ALPHA];
	add.f32 	%f1630, %f1629, 0fBF800000;
	add.f32 	%f1631, %f153, %f1630;
	div.rn.f32 	%f158, %f1631, %f1629;
	abs.f32 	%f159, %f158;
	setp.eq.f32 	%p281, %f158, 0f3F800000;
	mov.f32 	%f2931, 0f3F800000;
	@%p281 bra 	$L__BB1_148;
	setp.num.f32 	%p282, %f159, %f159;
	@%p282 bra 	$L__BB1_144;
	mov.f32 	%f1688, 0f400E38E4;
	add.rn.f32 	%f2931, %f158, %f1688;
	bra.uni 	$L__BB1_148;
$L__BB1_144:
	setp.neu.f32 	%p283, %f158, 0f00000000;
	setp.neu.f32 	%p284, %f159, 0f7F800000;
	and.pred  	%p285, %p283, %p284;
	@%p285 bra 	$L__BB1_146;
	add.f32 	%f1687, %f158, %f158;
	mov.b32 	%r270, %f1687;
	and.b32  	%r271, %r270, 2147483647;
	mov.b32 	%f2931, %r271;
	bra.uni 	$L__BB1_148;
$L__BB1_146:
	setp.lt.f32 	%p286, %f159, 0f00800000;
	mul.f32 	%f1632, %f159, 0f4B800000;
	selp.f32 	%f1633, %f1632, %f159, %p286;
	mov.b32 	%r261, %f1633;
	add.s32 	%r262, %r261, -1060439283;
	and.b32  	%r263, %r262, -8388608;
	sub.s32 	%r264, %r261, %r263;
	mov.b32 	%f1634, %r264;
	cvt.rn.f32.s32 	%f1635, %r263;
	selp.f32 	%f1636, 0fC1C00000, 0f00000000, %p286;
	fma.rn.f32 	%f1637, %f1635, 0f34000000, %f1636;
	add.f32 	%f1638, %f1634, 0fBF800000;
	add.f32 	%f1639, %f1634, 0f3F800000;
	rcp.approx.ftz.f32 	%f1640, %f1639;
	add.f32 	%f1641, %f1638, %f1638;
	mul.f32 	%f1642, %f1641, %f1640;
	mul.f32 	%f1643, %f1642, %f1642;
	neg.f32 	%f1644, %f1642;
	sub.f32 	%f1645, %f1638, %f1642;
	add.f32 	%f1646, %f1645, %f1645;
	fma.rn.f32 	%f1647, %f1644, %f1638, %f1646;
	mul.rn.f32 	%f1648, %f1640, %f1647;
	fma.rn.f32 	%f1649, %f1643, 0f3A2C32E4, 0f3B52E7DB;
	fma.rn.f32 	%f1650, %f1649, %f1643, 0f3C93BB73;
	fma.rn.f32 	%f1651, %f1650, %f1643, 0f3DF6384F;
	mul.rn.f32 	%f1652, %f1651, %f1643;
	fma.rn.f32 	%f1653, %f1642, 0f3FB8AA3B, %f1637;
	mul.f32 	%f1654, %f1652, 0f40400000;
	sub.f32 	%f1655, %f1637, %f1653;
	fma.rn.f32 	%f1656, %f1642, 0f3FB8AA3B, %f1655;
	fma.rn.f32 	%f1657, %f1648, 0f3FB8AA3B, %f1656;
	fma.rn.f32 	%f1658, %f1642, 0f32A55E34, %f1657;
	fma.rn.f32 	%f1659, %f1654, %f1648, %f1658;
	fma.rn.f32 	%f1660, %f1652, %f1642, %f1659;
	add.rn.f32 	%f1661, %f1653, %f1660;
	mov.f32 	%f1662, 0f400E38E4;
	mul.rn.f32 	%f1663, %f1661, %f1662;
	cvt.rni.f32.f32 	%f1664, %f1663;
	sub.f32 	%f1665, %f1663, %f1664;
	neg.f32 	%f1666, %f1663;
	fma.rn.f32 	%f1667, %f1661, 0f400E38E4, %f1666;
	neg.f32 	%f1668, %f1653;
	add.rn.f32 	%f1669, %f1661, %f1668;
	neg.f32 	%f1670, %f1669;
	add.rn.f32 	%f1671, %f1660, %f1670;
	fma.rn.f32 	%f1672, %f1671, 0f400E38E4, %f1667;
	add.f32 	%f1673, %f1665, %f1672;
	setp.gt.f32 	%p287, %f1664, 0f00000000;
	selp.b32 	%r265, 0, -2097152000, %p287;
	setp.geu.f32 	%p288, %f158, 0f00000000;
	setp.lt.f32 	%p289, %f1663, 0f00000000;
	selp.f32 	%f1674, 0f00000000, 0f7F800000, %p289;
	abs.f32 	%f1675, %f1663;
	setp.gt.f32 	%p290, %f1675, 0f43180000;
	cvt.rzi.s32.f32 	%r266, %f1664;
	shl.b32 	%r267, %r266, 23;
	sub.s32 	%r268, %r267, %r265;
	mov.b32 	%f1676, %r268;
	add.s32 	%r269, %r265, 2130706432;
	mov.b32 	%f1677, %r269;
	fma.rn.f32 	%f1678, %f1673, 0f391FCB8E, 0f3AAF85ED;
	fma.rn.f32 	%f1679, %f1678, %f1673, 0f3C1D9856;
	fma.rn.f32 	%f1680, %f1679, %f1673, 0f3D6357BB;
	fma.rn.f32 	%f1681, %f1680, %f1673, 0f3E75FDEC;
	fma.rn.f32 	%f1682, %f1681, %f1673, 0f3F317218;
	fma.rn.f32 	%f1683, %f1682, %f1673, 0f3F800000;
	mul.f32 	%f1684, %f1683, %f1677;
	mul.f32 	%f1685, %f1684, %f1676;
	selp.f32 	%f2931, %f1674, %f1685, %p290;
	@%p288 bra 	$L__BB1_148;
	mov.f32 	%f2931, 0f7FFFFFFF;
$L__BB1_148:
	setp.geu.f32 	%p291, %f154, %f156;
	@%p291 bra 	$L__BB1_150;
	div.rn.f32 	%f2932, %f154, 0f40900000;
	bra.uni 	$L__BB1_157;
$L__BB1_150:
	ld.global.f32 	%f1690, [REC709_ALPHA];
	add.f32 	%f1691, %f1690, 0fBF800000;
	add.f32 	%f1692, %f154, %f1691;
	div.rn.f32 	%f165, %f1692, %f1690;
	abs.f32 	%f166, %f165;
	setp.eq.f32 	%p292, %f165, 0f3F800000;
	mov.f32 	%f2932, 0f3F800000;
	@%p292 bra 	$L__BB1_157;
	setp.num.f32 	%p293, %f166, %f166;
	@%p293 bra 	$L__BB1_153;
	mov.f32 	%f1749, 0f400E38E4;
	add.rn.f32 	%f2932, %f165, %f1749;
	bra.uni 	$L__BB1_157;
$L__BB1_153:
	setp.neu.f32 	%p294, %f165, 0f00000000;
	setp.neu.f32 	%p295, %f166, 0f7F800000;
	and.pred  	%p296, %p294, %p295;
	@%p296 bra 	$L__BB1_155;
	add.f32 	%f1748, %f165, %f165;
	mov.b32 	%r281, %f1748;
	and.b32  	%r282, %r281, 2147483647;
	mov.b32 	%f2932, %r282;
	bra.uni 	$L__BB1_157;
$L__BB1_155:
	setp.lt.f32 	%p297, %f166, 0f00800000;
	mul.f32 	%f1693, %f166, 0f4B800000;
	selp.f32 	%f1694, %f1693, %f166, %p297;
	mov.b32 	%r272, %f1694;
	add.s32 	%r273, %r272, -1060439283;
	and.b32  	%r274, %r273, -8388608;
	sub.s32 	%r275, %r272, %r274;
	mov.b32 	%f1695, %r275;
	cvt.rn.f32.s32 	%f1696, %r274;
	selp.f32 	%f1697, 0fC1C00000, 0f00000000, %p297;
	fma.rn.f32 	%f1698, %f1696, 0f34000000, %f1697;
	add.f32 	%f1699, %f1695, 0fBF800000;
	add.f32 	%f1700, %f1695, 0f3F800000;
	rcp.approx.ftz.f32 	%f1701, %f1700;
	add.f32 	%f1702, %f1699, %f1699;
	mul.f32 	%f1703, %f1702, %f1701;
	mul.f32 	%f1704, %f1703, %f1703;
	neg.f32 	%f1705, %f1703;
	sub.f32 	%f1706, %f1699, %f1703;
	add.f32 	%f1707, %f1706, %f1706;
	fma.rn.f32 	%f1708, %f1705, %f1699, %f1707;
	mul.rn.f32 	%f1709, %f1701, %f1708;
	fma.rn.f32 	%f1710, %f1704, 0f3A2C32E4, 0f3B52E7DB;
	fma.rn.f32 	%f1711, %f1710, %f1704, 0f3C93BB73;
	fma.rn.f32 	%f1712, %f1711, %f1704, 0f3DF6384F;
	mul.rn.f32 	%f1713, %f1712, %f1704;
	fma.rn.f32 	%f1714, %f1703, 0f3FB8AA3B, %f1698;
	mul.f32 	%f1715, %f1713, 0f40400000;
	sub.f32 	%f1716, %f1698, %f1714;
	fma.rn.f32 	%f1717, %f1703, 0f3FB8AA3B, %f1716;
	fma.rn.f32 	%f1718, %f1709, 0f3FB8AA3B, %f1717;
	fma.rn.f32 	%f1719, %f1703, 0f32A55E34, %f1718;
	fma.rn.f32 	%f1720, %f1715, %f1709, %f1719;
	fma.rn.f32 	%f1721, %f1713, %f1703, %f1720;
	add.rn.f32 	%f1722, %f1714, %f1721;
	mov.f32 	%f1723, 0f400E38E4;
	mul.rn.f32 	%f1724, %f1722, %f1723;
	cvt.rni.f32.f32 	%f1725, %f1724;
	sub.f32 	%f1726, %f1724, %f1725;
	neg.f32 	%f1727, %f1724;
	fma.rn.f32 	%f1728, %f1722, 0f400E38E4, %f1727;
	neg.f32 	%f1729, %f1714;
	add.rn.f32 	%f1730, %f1722, %f1729;
	neg.f32 	%f1731, %f1730;
	add.rn.f32 	%f1732, %f1721, %f1731;
	fma.rn.f32 	%f1733, %f1732, 0f400E38E4, %f1728;
	add.f32 	%f1734, %f1726, %f1733;
	setp.gt.f32 	%p298, %f1725, 0f00000000;
	selp.b32 	%r276, 0, -2097152000, %p298;
	setp.geu.f32 	%p299, %f165, 0f00000000;
	setp.lt.f32 	%p300, %f1724, 0f00000000;
	selp.f32 	%f1735, 0f00000000, 0f7F800000, %p300;
	abs.f32 	%f1736, %f1724;
	setp.gt.f32 	%p301, %f1736, 0f43180000;
	cvt.rzi.s32.f32 	%r277, %f1725;
	shl.b32 	%r278, %r277, 23;
	sub.s32 	%r279, %r278, %r276;
	mov.b32 	%f1737, %r279;
	add.s32 	%r280, %r276, 2130706432;
	mov.b32 	%f1738, %r280;
	fma.rn.f32 	%f1739, %f1734, 0f391FCB8E, 0f3AAF85ED;
	fma.rn.f32 	%f1740, %f1739, %f1734, 0f3C1D9856;
	fma.rn.f32 	%f1741, %f1740, %f1734, 0f3D6357BB;
	fma.rn.f32 	%f1742, %f1741, %f1734, 0f3E75FDEC;
	fma.rn.f32 	%f1743, %f1742, %f1734, 0f3F317218;
	fma.rn.f32 	%f1744, %f1743, %f1734, 0f3F800000;
	mul.f32 	%f1745, %f1744, %f1738;
	mul.f32 	%f1746, %f1745, %f1737;
	selp.f32 	%f2932, %f1735, %f1746, %p301;
	@%p299 bra 	$L__BB1_157;
	mov.f32 	%f2932, 0f7FFFFFFF;
$L__BB1_157:
	setp.geu.f32 	%p302, %f155, %f156;
	@%p302 bra 	$L__BB1_159;
	div.rn.f32 	%f2933, %f155, 0f40900000;
	bra.uni 	$L__BB1_166;
$L__BB1_159:
	ld.global.f32 	%f1751, [REC709_ALPHA];
	add.f32 	%f1752, %f1751, 0fBF800000;
	add.f32 	%f1753, %f155, %f1752;
	div.rn.f32 	%f172, %f1753, %f1751;
	abs.f32 	%f173, %f172;
	setp.eq.f32 	%p303, %f172, 0f3F800000;
	mov.f32 	%f2933, 0f3F800000;
	@%p303 bra 	$L__BB1_166;
	setp.num.f32 	%p304, %f173, %f173;
	@%p304 bra 	$L__BB1_162;
	mov.f32 	%f1810, 0f400E38E4;
	add.rn.f32 	%f2933, %f172, %f1810;
	bra.uni 	$L__BB1_166;
$L__BB1_162:
	setp.neu.f32 	%p305, %f172, 0f00000000;
	setp.neu.f32 	%p306, %f173, 0f7F800000;
	and.pred  	%p307, %p305, %p306;
	@%p307 bra 	$L__BB1_164;
	add.f32 	%f1809, %f172, %f172;
	mov.b32 	%r292, %f1809;
	and.b32  	%r293, %r292, 2147483647;
	mov.b32 	%f2933, %r293;
	bra.uni 	$L__BB1_166;
$L__BB1_164:
	setp.lt.f32 	%p308, %f173, 0f00800000;
	mul.f32 	%f1754, %f173, 0f4B800000;
	selp.f32 	%f1755, %f1754, %f173, %p308;
	mov.b32 	%r283, %f1755;
	add.s32 	%r284, %r283, -1060439283;
	and.b32  	%r285, %r284, -8388608;
	sub.s32 	%r286, %r283, %r285;
	mov.b32 	%f1756, %r286;
	cvt.rn.f32.s32 	%f1757, %r285;
	selp.f32 	%f1758, 0fC1C00000, 0f00000000, %p308;
	fma.rn.f32 	%f1759, %f1757, 0f34000000, %f1758;
	add.f32 	%f1760, %f1756, 0fBF800000;
	add.f32 	%f1761, %f1756, 0f3F800000;
	rcp.approx.ftz.f32 	%f1762, %f1761;
	add.f32 	%f1763, %f1760, %f1760;
	mul.f32 	%f1764, %f1763, %f1762;
	mul.f32 	%f1765, %f1764, %f1764;
	neg.f32 	%f1766, %f1764;
	sub.f32 	%f1767, %f1760, %f1764;
	add.f32 	%f1768, %f1767, %f1767;
	fma.rn.f32 	%f1769, %f1766, %f1760, %f1768;
	mul.rn.f32 	%f1770, %f1762, %f1769;
	fma.rn.f32 	%f1771, %f1765, 0f3A2C32E4, 0f3B52E7DB;
	fma.rn.f32 	%f1772, %f1771, %f1765, 0f3C93BB73;
	fma.rn.f32 	%f1773, %f1772, %f1765, 0f3DF6384F;
	mul.rn.f32 	%f1774, %f1773, %f1765;
	fma.rn.f32 	%f1775, %f1764, 0f3FB8AA3B, %f1759;
	mul.f32 	%f1776, %f1774, 0f40400000;
	sub.f32 	%f1777, %f1759, %f1775;
	fma.rn.f32 	%f1778, %f1764, 0f3FB8AA3B, %f1777;
	fma.rn.f32 	%f1779, %f1770, 0f3FB8AA3B, %f1778;
	fma.rn.f32 	%f1780, %f1764, 0f32A55E34, %f1779;
	fma.rn.f32 	%f1781, %f1776, %f1770, %f1780;
	fma.rn.f32 	%f1782, %f1774, %f1764, %f1781;
	add.rn.f32 	%f1783, %f1775, %f1782;
	mov.f32 	%f1784, 0f400E38E4;
	mul.rn.f32 	%f1785, %f1783, %f1784;
	cvt.rni.f32.f32 	%f1786, %f1785;
	sub.f32 	%f1787, %f1785, %f1786;
	neg.f32 	%f1788, %f1785;
	fma.rn.f32 	%f1789, %f1783, 0f400E38E4, %f1788;
	neg.f32 	%f1790, %f1775;
	add.rn.f32 	%f1791, %f1783, %f1790;
	neg.f32 	%f1792, %f1791;
	add.rn.f32 	%f1793, %f1782, %f1792;
	fma.rn.f32 	%f1794, %f1793, 0f400E38E4, %f1789;
	add.f32 	%f1795, %f1787, %f1794;
	setp.gt.f32 	%p309, %f1786, 0f00000000;
	selp.b32 	%r287, 0, -2097152000, %p309;
	setp.geu.f32 	%p310, %f172, 0f00000000;
	setp.lt.f32 	%p311, %f1785, 0f00000000;
	selp.f32 	%f1796, 0f00000000, 0f7F800000, %p311;
	abs.f32 	%f1797, %f1785;
	setp.gt.f32 	%p312, %f1797, 0f43180000;
	cvt.rzi.s32.f32 	%r288, %f1786;
	shl.b32 	%r289, %r288, 23;
	sub.s32 	%r290, %r289, %r287;
	mov.b32 	%f1798, %r290;
	add.s32 	%r291, %r287, 2130706432;
	mov.b32 	%f1799, %r291;
	fma.rn.f32 	%f1800, %f1795, 0f391FCB8E, 0f3AAF85ED;
	fma.rn.f32 	%f1801, %f1800, %f1795, 0f3C1D9856;
	fma.rn.f32 	%f1802, %f1801, %f1795, 0f3D6357BB;
	fma.rn.f32 	%f1803, %f1802, %f1795, 0f3E75FDEC;
	fma.rn.f32 	%f1804, %f1803, %f1795, 0f3F317218;
	fma.rn.f32 	%f1805, %f1804, %f1795, 0f3F800000;
	mul.f32 	%f1806, %f1805, %f1799;
	mul.f32 	%f1807, %f1806, %f1798;
	selp.f32 	%f2933, %f1796, %f1807, %p312;
	@%p310 bra 	$L__BB1_166;
	mov.f32 	%f2933, 0f7FFFFFFF;
$L__BB1_166:
	ld.global.f32 	%f1812, [gamutMa];
	ld.global.f32 	%f1813, [gamutMa+4];
	mul.f32 	%f1814, %f2932, %f1813;
	fma.rn.f32 	%f1815, %f2931, %f1812, %f1814;
	ld.global.f32 	%f1816, [gamutMa+8];
	fma.rn.f32 	%f178, %f2933, %f1816, %f1815;
	ld.global.f32 	%f1817, [gamutMa+12];
	ld.global.f32 	%f1818, [gamutMa+16];
	mul.f32 	%f1819, %f2932, %f1818;
	fma.rn.f32 	%f1820, %f2931, %f1817, %f1819;
	ld.global.f32 	%f1821, [gamutMa+20];
	fma.rn.f32 	%f179, %f2933, %f1821, %f1820;
	ld.global.f32 	%f1822, [gamutMa+24];
	ld.global.f32 	%f1823, [gamutMa+28];
	mul.f32 	%f1824, %f2932, %f1823;
	fma.rn.f32 	%f1825, %f2931, %f1822, %f1824;
	ld.global.f32 	%f1826, [gamutMa+32];
	fma.rn.f32 	%f180, %f2933, %f1826, %f1825;
	setp.leu.f32 	%p313, %f178, 0f00000000;
	mov.f32 	%f2935, 0f00000000;
	@%p313 bra 	$L__BB1_180;
	ld.global.f32 	%f1828, [ST2084_M2];
	rcp.rn.f32 	%f1829, %f1828;
	abs.f32 	%f182, %f178;
	setp.eq.f32 	%p314, %f178, 0f3F800000;
	setp.eq.f32 	%p315, %f1829, 0f00000000;
	or.pred  	%p316, %p314, %p315;
	mov.f32 	%f2934, 0f3F800000;
	@%p316 bra 	$L__BB1_172;
	setp.num.f32 	%p317, %f182, %f182;
	abs.f32 	%f1830, %f1829;
	setp.num.f32 	%p318, %f1830, %f1830;
	and.pred  	%p319, %p317, %p318;
	@%p319 bra 	$L__BB1_170;
	add.rn.f32 	%f2934, %f178, %f1829;
	bra.uni 	$L__BB1_172;
$L__BB1_170:
	setp.lt.f32 	%p320, %f182, 0f00800000;
	mul.f32 	%f1832, %f182, 0f4B800000;
	selp.f32 	%f1833, %f1832, %f182, %p320;
	mov.b32 	%r294, %f1833;
	add.s32 	%r295, %r294, -1060439283;
	and.b32  	%r296, %r295, -8388608;
	sub.s32 	%r297, %r294, %r296;
	mov.b32 	%f1834, %r297;
	cvt.rn.f32.s32 	%f1835, %r296;
	selp.f32 	%f1836, 0fC1C00000, 0f00000000, %p320;
	fma.rn.f32 	%f1837, %f1835, 0f34000000, %f1836;
	add.f32 	%f1838, %f1834, 0fBF800000;
	add.f32 	%f1839, %f1834, 0f3F800000;
	rcp.approx.ftz.f32 	%f1840, %f1839;
	add.f32 	%f1841, %f1838, %f1838;
	mul.f32 	%f1842, %f1841, %f1840;
	mul.f32 	%f1843, %f1842, %f1842;
	neg.f32 	%f1844, %f1842;
	sub.f32 	%f1845, %f1838, %f1842;
	add.f32 	%f1846, %f1845, %f1845;
	fma.rn.f32 	%f1847, %f1844, %f1838, %f1846;
	mul.rn.f32 	%f1848, %f1840, %f1847;
	fma.rn.f32 	%f1849, %f1843, 0f3A2C32E4, 0f3B52E7DB;
	fma.rn.f32 	%f1850, %f1849, %f1843, 0f3C93BB73;
	fma.rn.f32 	%f1851, %f1850, %f1843, 0f3DF6384F;
	mul.rn.f32 	%f1852, %f1851, %f1843;
	fma.rn.f32 	%f1853, %f1842, 0f3FB8AA3B, %f1837;
	mul.f32 	%f1854, %f1852, 0f40400000;
	sub.f32 	%f1855, %f1837, %f1853;
	fma.rn.f32 	%f1856, %f1842, 0f3FB8AA3B, %f1855;
	fma.rn.f32 	%f1857, %f1848, 0f3FB8AA3B, %f1856;
	fma.rn.f32 	%f1858, %f1842, 0f32A55E34, %f1857;
	fma.rn.f32 	%f1859, %f1854, %f1848, %f1858;
	fma.rn.f32 	%f1860, %f1852, %f1842, %f1859;
	add.rn.f32 	%f1861, %f1853, %f1860;
	mul.rn.f32 	%f1862, %f1861, %f1829;
	cvt.rni.f32.f32 	%f1863, %f1862;
	sub.f32 	%f1864, %f1862, %f1863;
	neg.f32 	%f1865, %f1862;
	fma.rn.f32 	%f1866, %f1861, %f1829, %f1865;
	neg.f32 	%f1867, %f1853;
	add.rn.f32 	%f1868, %f1861, %f1867;
	neg.f32 	%f1869, %f1868;
	add.rn.f32 	%f1870, %f1860, %f1869;
	fma.rn.f32 	%f1871, %f1870, %f1829, %f1866;
	add.f32 	%f1872, %f1864, %f1871;
	setp.gt.f32 	%p321, %f1863, 0f00000000;
	selp.b32 	%r298, 0, -2097152000, %p321;
	setp.neu.f32 	%p322, %f182, 0f7F800000;
	setp.lt.f32 	%p323, %f1862, 0f00000000;
	selp.f32 	%f1873, 0f00000000, 0f7F800000, %p323;
	abs.f32 	%f1874, %f1862;
	setp.gt.f32 	%p324, %f1874, 0f43180000;
	cvt.rzi.s32.f32 	%r299, %f1863;
	shl.b32 	%r300, %r299, 23;
	sub.s32 	%r301, %r300, %r298;
	mov.b32 	%f1875, %r301;
	add.s32 	%r302, %r298, 2130706432;
	mov.b32 	%f1876, %r302;
	fma.rn.f32 	%f1877, %f1872, 0f391FCB8E, 0f3AAF85ED;
	fma.rn.f32 	%f1878, %f1877, %f1872, 0f3C1D9856;
	fma.rn.f32 	%f1879, %f1878, %f1872, 0f3D6357BB;
	fma.rn.f32 	%f1880, %f1879, %f1872, 0f3E75FDEC;
	fma.rn.f32 	%f1881, %f1880, %f1872, 0f3F317218;
	fma.rn.f32 	%f1882, %f1881, %f1872, 0f3F800000;
	mul.f32 	%f1883, %f1882, %f1876;
	mul.f32 	%f1884, %f1883, %f1875;
	selp.f32 	%f2934, %f1873, %f1884, %p324;
	@%p322 bra 	$L__BB1_172;
	mul.f32 	%f1885, %f1829, 0f3F000000;
	cvt.rzi.f32.f32 	%f1886, %f1885;
	add.f32 	%f1887, %f1886, %f1886;
	sub.f32 	%f1888, %f1829, %f1887;
	abs.f32 	%f1889, %f1888;
	setp.neu.f32 	%p325, %f1889, 0f3F800000;
	add.f32 	%f1890, %f178, %f178;
	mov.b32 	%r303, %f1890;
	setp.lt.f32 	%p326, %f1829, 0f00000000;
	xor.b32  	%r304, %r303, 2139095040;
	selp.b32 	%r305, %r304, %r303, %p326;
	and.b32  	%r306, %r305, 2147483647;
	selp.b32 	%r307, %r306, %r305, %p325;
	mov.b32 	%f2934, %r307;
$L__BB1_172:
	ld.global.f32 	%f1892, [ST2084_C1];
	sub.f32 	%f1893, %f2934, %f1892;
	max.f32 	%f1894, %f1893, 0f00000000;
	ld.global.f32 	%f1895, [ST2084_C2];
	ld.global.f32 	%f1896, [ST2084_C3];
	mul.f32 	%f1897, %f2934, %f1896;
	sub.f32 	%f1898, %f1895, %f1897;
	max.f32 	%f1899, %f1898, 0f00800000;
	div.rn.f32 	%f187, %f1894, %f1899;
	ld.global.f32 	%f1900, [ST2084_M1];
	rcp.rn.f32 	%f1901, %f1900;
	mul.f32 	%f1902, %f1901, 0f3F000000;
	cvt.rzi.f32.f32 	%f1903, %f1902;
	add.f32 	%f1904, %f1903, %f1903;
	sub.f32 	%f1905, %f1901, %f1904;
	abs.f32 	%f189, %f1905;
	abs.f32 	%f190, %f187;
	setp.lt.f32 	%p327, %f190, 0f00800000;
	mul.f32 	%f1906, %f190, 0f4B800000;
	selp.f32 	%f1907, %f1906, %f190, %p327;
	selp.f32 	%f1908, 0fC1C00000, 0f00000000, %p327;
	mov.b32 	%r308, %f1907;
	add.s32 	%r309, %r308, -1060439283;
	and.b32  	%r310, %r309, -8388608;
	sub.s32 	%r311, %r308, %r310;
	mov.b32 	%f1909, %r311;
	cvt.rn.f32.s32 	%f1910, %r310;
	fma.rn.f32 	%f1911, %f1910, 0f34000000, %f1908;
	add.f32 	%f1912, %f1909, 0fBF800000;
	add.f32 	%f1913, %f1909, 0f3F800000;
	rcp.approx.ftz.f32 	%f1914, %f1913;
	add.f32 	%f1915, %f1912, %f1912;
	mul.f32 	%f1916, %f1915, %f1914;
	mul.f32 	%f1917, %f1916, %f1916;
	sub.f32 	%f1918, %f1912, %f1916;
	add.f32 	%f1919, %f1918, %f1918;
	neg.f32 	%f1920, %f1916;
	fma.rn.f32 	%f1921, %f1920, %f1912, %f1919;
	mul.rn.f32 	%f1922, %f1914, %f1921;
	fma.rn.f32 	%f1923, %f1917, 0f3A2C32E4, 0f3B52E7DB;
	fma.rn.f32 	%f1924, %f1923, %f1917, 0f3C93BB73;
	fma.rn.f32 	%f1925, %f1924, %f1917, 0f3DF6384F;
	mul.rn.f32 	%f1926, %f1925, %f1917;
	fma.rn.f32 	%f1927, %f1916, 0f3FB8AA3B, %f1911;
	sub.f32 	%f1928, %f1911, %f1927;
	fma.rn.f32 	%f1929, %f1916, 0f3FB8AA3B, %f1928;
	fma.rn.f32 	%f1930, %f1922, 0f3FB8AA3B, %f1929;
	fma.rn.f32 	%f1931, %f1916, 0f32A55E34, %f1930;
	mul.f32 	%f1932, %f1926, 0f40400000;
	fma.rn.f32 	%f1933, %f1932, %f1922, %f1931;
	fma.rn.f32 	%f1934, %f1926, %f1916, %f1933;
	add.rn.f32 	%f1935, %f1927, %f1934;
	neg.f32 	%f1936, %f1927;
	add.rn.f32 	%f1937, %f1935, %f1936;
	neg.f32 	%f1938, %f1937;
	add.rn.f32 	%f1939, %f1934, %f1938;
	mul.rn.f32 	%f1940, %f1935, %f1901;
	neg.f32 	%f1941, %f1940;
	fma.rn.f32 	%f1942, %f1935, %f1901, %f1941;
	fma.rn.f32 	%f1943, %f1939, %f1901, %f1942;
	cvt.rni.f32.f32 	%f1944, %f1940;
	sub.f32 	%f1945, %f1940, %f1944;
	add.f32 	%f1946, %f1945, %f1943;
	fma.rn.f32 	%f1947, %f1946, 0f391FCB8E, 0f3AAF85ED;
	fma.rn.f32 	%f1948, %f1947, %f1946, 0f3C1D9856;
	fma.rn.f32 	%f1949, %f1948, %f1946, 0f3D6357BB;
	fma.rn.f32 	%f1950, %f1949, %f1946, 0f3E75FDEC;
	fma.rn.f32 	%f1951, %f1950, %f1946, 0f3F317218;
	fma.rn.f32 	%f1952, %f1951, %f1946, 0f3F800000;
	cvt.rzi.s32.f32 	%r312, %f1944;
	setp.gt.f32 	%p328, %f1944, 0f00000000;
	selp.b32 	%r313, 0, -2097152000, %p328;
	add.s32 	%r314, %r313, 2130706432;
	mov.b32 	%f1953, %r314;
	mul.f32 	%f1954, %f1952, %f1953;
	shl.b32 	%r315, %r312, 23;
	sub.s32 	%r316, %r315, %r313;
	mov.b32 	%f1955, %r316;
	mul.f32 	%f1956, %f1954, %f1955;
	abs.f32 	%f1957, %f1940;
	setp.gt.f32 	%p329, %f1957, 0f43180000;
	setp.lt.f32 	%p330, %f1940, 0f00000000;
	selp.f32 	%f1958, 0f00000000, 0f7F800000, %p330;
	selp.f32 	%f191, %f1958, %f1956, %p329;
	setp.eq.f32 	%p331, %f187, 0f3F800000;
	setp.eq.f32 	%p332, %f1901, 0f00000000;
	or.pred  	%p333, %p331, %p332;
	mov.f32 	%f2935, 0f3F800000;
	@%p333 bra 	$L__BB1_180;
	setp.num.f32 	%p334, %f190, %f190;
	abs.f32 	%f1959, %f1901;
	setp.num.f32 	%p335, %f1959, %f1959;
	and.pred  	%p336, %p334, %p335;
	@%p336 bra 	$L__BB1_175;
	add.rn.f32 	%f2935, %f187, %f1901;
	bra.uni 	$L__BB1_180;
$L__BB1_175:
	setp.neu.f32 	%p337, %f187, 0f00000000;
	setp.neu.f32 	%p338, %f190, 0f7F800000;
	and.pred  	%p339, %p337, %p338;
	@%p339 bra 	$L__BB1_177;
	setp.neu.f32 	%p346, %f189, 0f3F800000;
	add.f32 	%f1964, %f187, %f187;
	mov.b32 	%r317, %f1964;
	setp.lt.f32 	%p347, %f1901, 0f00000000;
	xor.b32  	%r318, %r317, 2139095040;
	selp.b32 	%r319, %r318, %r317, %p347;
	and.b32  	%r320, %r319, 2147483647;
	selp.b32 	%r321, %r320, %r319, %p346;
	mov.b32 	%f2935, %r321;
	bra.uni 	$L__BB1_180;
$L__BB1_177:
	setp.eq.f32 	%p340, %f187, 0fBF800000;
	setp.eq.f32 	%p341, %f1959, 0f7F800000;
	and.pred  	%p342, %p340, %p341;
	@%p342 bra 	$L__BB1_180;
	setp.geu.f32 	%p343, %f187, 0f00000000;
	mov.f32 	%f2935, %f191;
	@%p343 bra 	$L__BB1_180;
	setp.neu.f32 	%p344, %f189, 0f3F800000;
	neg.f32 	%f1961, %f191;
	selp.f32 	%f1962, %f191, %f1961, %p344;
	cvt.rmi.f32.f32 	%f1963, %f1901;
	setp.neu.f32 	%p345, %f1901, %f1963;
	selp.f32 	%f2935, 0f7FFFFFFF, %f1962, %p345;
$L__BB1_180:
	setp.leu.f32 	%p348, %f179, 0f00000000;
	mov.f32 	%f2937, 0f00000000;
	@%p348 bra 	$L__BB1_194;
	ld.global.f32 	%f1967, [ST2084_M2];
	rcp.rn.f32 	%f1968, %f1967;
	abs.f32 	%f198, %f179;
	setp.eq.f32 	%p349, %f179, 0f3F800000;
	setp.eq.f32 	%p350, %f1968, 0f00000000;
	or.pred  	%p351, %p349, %p350;
	mov.f32 	%f2936, 0f3F800000;
	@%p351 bra 	$L__BB1_186;
	setp.num.f32 	%p352, %f198, %f198;
	abs.f32 	%f1969, %f1968;
	setp.num.f32 	%p353, %f1969, %f1969;
	and.pred  	%p354, %p352, %p353;
	@%p354 bra 	$L__BB1_184;
	add.rn.f32 	%f2936, %f179, %f1968;
	bra.uni 	$L__BB1_186;
$L__BB1_184:
	setp.lt.f32 	%p355, %f198, 0f00800000;
	mul.f32 	%f1971, %f198, 0f4B800000;
	selp.f32 	%f1972, %f1971, %f198, %p355;
	mov.b32 	%r322, %f1972;
	add.s32 	%r323, %r322, -1060439283;
	and.b32  	%r324, %r323, -8388608;
	sub.s32 	%r325, %r322, %r324;
	mov.b32 	%f1973, %r325;
	cvt.rn.f32.s32 	%f1974, %r324;
	selp.f32 	%f1975, 0fC1C00000, 0f00000000, %p355;
	fma.rn.f32 	%f1976, %f1974, 0f34000000, %f1975;
	add.f32 	%f1977, %f1973, 0fBF800000;
	add.f32 	%f1978, %f1973, 0f3F800000;
	rcp.approx.ftz.f32 	%f1979, %f1978;
	add.f32 	%f1980, %f1977, %f1977;
	mul.f32 	%f1981, %f1980, %f1979;
	mul.f32 	%f1982, %f1981, %f1981;
	neg.f32 	%f1983, %f1981;
	sub.f32 	%f1984, %f1977, %f1981;
	add.f32 	%f1985, %f1984, %f1984;
	fma.rn.f32 	%f1986, %f1983, %f1977, %f1985;
	mul.rn.f32 	%f1987, %f1979, %f1986;
	fma.rn.f32 	%f1988, %f1982, 0f3A2C32E4, 0f3B52E7DB;
	fma.rn.f32 	%f1989, %f1988, %f1982, 0f3C93BB73;
	fma.rn.f32 	%f1990, %f1989, %f1982, 0f3DF6384F;
	mul.rn.f32 	%f1991, %f1990, %f1982;
	fma.rn.f32 	%f1992, %f1981, 0f3FB8AA3B, %f1976;
	mul.f32 	%f1993, %f1991, 0f40400000;
	sub.f32 	%f1994, %f1976, %f1992;
	fma.rn.f32 	%f1995, %f1981, 0f3FB8AA3B, %f1994;
	fma.rn.f32 	%f1996, %f1987, 0f3FB8AA3B, %f1995;
	fma.rn.f32 	%f1997, %f1981, 0f32A55E34, %f1996;
	fma.rn.f32 	%f1998, %f1993, %f1987, %f1997;
	fma.rn.f32 	%f1999, %f1991, %f1981, %f1998;
	add.rn.f32 	%f2000, %f1992, %f1999;
	mul.rn.f32 	%f2001, %f2000, %f1968;
	cvt.rni.f32.f32 	%f2002, %f2001;
	sub.f32 	%f2003, %f2001, %f2002;
	neg.f32 	%f2004, %f2001;
	fma.rn.f32 	%f2005, %f2000, %f1968, %f2004;
	neg.f32 	%f2006, %f1992;
	add.rn.f32 	%f2007, %f2000, %f2006;
	neg.f32 	%f2008, %f2007;
	add.rn.f32 	%f2009, %f1999, %f2008;
	fma.rn.f32 	%f2010, %f2009, %f1968, %f2005;
	add.f32 	%f2011, %f2003, %f2010;
	setp.gt.f32 	%p356, %f2002, 0f00000000;
	selp.b32 	%r326, 0, -2097152000, %p356;
	setp.neu.f32 	%p357, %f198, 0f7F800000;
	setp.lt.f32 	%p358, %f2001, 0f00000000;
	selp.f32 	%f2012, 0f00000000, 0f7F800000, %p358;
	abs.f32 	%f2013, %f2001;
	setp.gt.f32 	%p359, %f2013, 0f43180000;
	cvt.rzi.s32.f32 	%r327, %f2002;
	shl.b32 	%r328, %r327, 23;
	sub.s32 	%r329, %r328, %r326;
	mov.b32 	%f2014, %r329;
	add.s32 	%r330, %r326, 2130706432;
	mov.b32 	%f2015, %r330;
	fma.rn.f32 	%f2016, %f2011, 0f391FCB8E, 0f3AAF85ED;
	fma.rn.f32 	%f2017, %f2016, %f2011, 0f3C1D9856;
	fma.rn.f32 	%f2018, %f2017, %f2011, 0f3D6357BB;
	fma.rn.f32 	%f2019, %f2018, %f2011, 0f3E75FDEC;
	fma.rn.f32 	%f2020, %f2019, %f2011, 0f3F317218;
	fma.rn.f32 	%f2021, %f2020, %f2011, 0f3F800000;
	mul.f32 	%f2022, %f2021, %f2015;
	mul.f32 	%f2023, %f2022, %f2014;
	selp.f32 	%f2936, %f2012, %f2023, %p359;
	@%p357 bra 	$L__BB1_186;
	mul.f32 	%f2024, %f1968, 0f3F000000;
	cvt.rzi.f32.f32 	%f2025, %f2024;
	add.f32 	%f2026, %f2025, %f2025;
	sub.f32 	%f2027, %f1968, %f2026;
	abs.f32 	%f2028, %f2027;
	setp.neu.f32 	%p360, %f2028, 0f3F800000;
	add.f32 	%f2029, %f179, %f179;
	mov.b32 	%r331, %f2029;
	setp.lt.f32 	%p361, %f1968, 0f00000000;
	xor.b32  	%r332, %r331, 2139095040;
	selp.b32 	%r333, %r332, %r331, %p361;
	and.b32  	%r334, %r333, 2147483647;
	selp.b32 	%r335, %r334, %r333, %p360;
	mov.b32 	%f2936, %r335;
$L__BB1_186:
	ld.global.f32 	%f2031, [ST2084_C1];
	sub.f32 	%f2032, %f2936, %f2031;
	max.f32 	%f2033, %f2032, 0f00000000;
	ld.global.f32 	%f2034, [ST2084_C2];
	ld.global.f32 	%f2035, [ST2084_C3];
	mul.f32 	%f2036, %f2936, %f2035;
	sub.f32 	%f2037, %f2034, %f2036;
	max.f32 	%f2038, %f2037, 0f00800000;
	div.rn.f32 	%f203, %f2033, %f2038;
	ld.global.f32 	%f2039, [ST2084_M1];
	rcp.rn.f32 	%f2040, %f2039;
	mul.f32 	%f2041, %f2040, 0f3F000000;
	cvt.rzi.f32.f32 	%f2042, %f2041;
	add.f32 	%f2043, %f2042, %f2042;
	sub.f32 	%f2044, %f2040, %f2043;
	abs.f32 	%f205, %f2044;
	abs.f32 	%f206, %f203;
	setp.lt.f32 	%p362, %f206, 0f00800000;
	mul.f32 	%f2045, %f206, 0f4B800000;
	selp.f32 	%f2046, %f2045, %f206, %p362;
	selp.f32 	%f2047, 0fC1C00000, 0f00000000, %p362;
	mov.b32 	%r336, %f2046;
	add.s32 	%r337, %r336, -1060439283;
	and.b32  	%r338, %r337, -8388608;
	sub.s32 	%r339, %r336, %r338;
	mov.b32 	%f2048, %r339;
	cvt.rn.f32.s32 	%f2049, %r338;
	fma.rn.f32 	%f2050, %f2049, 0f34000000, %f2047;
	add.f32 	%f2051, %f2048, 0fBF800000;
	add.f32 	%f2052, %f2048, 0f3F800000;
	rcp.approx.ftz.f32 	%f2053, %f2052;
	add.f32 	%f2054, %f2051, %f2051;
	mul.f32 	%f2055, %f2054, %f2053;
	mul.f32 	%f2056, %f2055, %f2055;
	sub.f32 	%f2057, %f2051, %f2055;
	add.f32 	%f2058, %f2057, %f2057;
	neg.f32 	%f2059, %f2055;
	fma.rn.f32 	%f2060, %f2059, %f2051, %f2058;
	mul.rn.f32 	%f2061, %f2053, %f2060;
	fma.rn.f32 	%f2062, %f2056, 0f3A2C32E4, 0f3B52E7DB;
	fma.rn.f32 	%f2063, %f2062, %f2056, 0f3C93BB73;
	fma.rn.f32 	%f2064, %f2063, %f2056, 0f3DF6384F;
	mul.rn.f32 	%f2065, %f2064, %f2056;
	fma.rn.f32 	%f2066, %f2055, 0f3FB8AA3B, %f2050;
	sub.f32 	%f2067, %f2050, %f2066;
	fma.rn.f32 	%f2068, %f2055, 0f3FB8AA3B, %f2067;
	fma.rn.f32 	%f2069, %f2061, 0f3FB8AA3B, %f2068;
	fma.rn.f32 	%f2070, %f2055, 0f32A55E34, %f2069;
	mul.f32 	%f2071, %f2065, 0f40400000;
	fma.rn.f32 	%f2072, %f2071, %f2061, %f2070;
	fma.rn.f32 	%f2073, %f2065, %f2055, %f2072;
	add.rn.f32 	%f2074, %f2066, %f2073;
	neg.f32 	%f2075, %f2066;
	add.rn.f32 	%f2076, %f2074, %f2075;
	neg.f32 	%f2077, %f2076;
	add.rn.f32 	%f2078, %f2073, %f2077;
	mul.rn.f32 	%f2079, %f2074, %f2040;
	neg.f32 	%f2080, %f2079;
	fma.rn.f32 	%f2081, %f2074, %f2040, %f2080;
	fma.rn.f32 	%f2082, %f2078, %f2040, %f2081;
	cvt.rni.f32.f32 	%f2083, %f2079;
	sub.f32 	%f2084, %f2079, %f2083;
	add.f32 	%f2085, %f2084, %f2082;
	fma.rn.f32 	%f2086, %f2085, 0f391FCB8E, 0f3AAF85ED;
	fma.rn.f32 	%f2087, %f2086, %f2085, 0f3C1D9856;
	fma.rn.f32 	%f2088, %f2087, %f2085, 0f3D6357BB;
	fma.rn.f32 	%f2089, %f2088, %f2085, 0f3E75FDEC;
	fma.rn.f32 	%f2090, %f2089, %f2085, 0f3F317218;
	fma.rn.f32 	%f2091, %f2090, %f2085, 0f3F800000;
	cvt.rzi.s32.f32 	%r340, %f2083;
	setp.gt.f32 	%p363, %f2083, 0f00000000;
	selp.b32 	%r341, 0, -2097152000, %p363;
	add.s32 	%r342, %r341, 2130706432;
	mov.b32 	%f2092, %r342;
	mul.f32 	%f2093, %f2091, %f2092;
	shl.b32 	%r343, %r340, 23;
	sub.s32 	%r344, %r343, %r341;
	mov.b32 	%f2094, %r344;
	mul.f32 	%f2095, %f2093, %f2094;
	abs.f32 	%f2096, %f2079;
	setp.gt.f32 	%p364, %f2096, 0f43180000;
	setp.lt.f32 	%p365, %f2079, 0f00000000;
	selp.f32 	%f2097, 0f00000000, 0f7F800000, %p365;
	selp.f32 	%f207, %f2097, %f2095, %p364;
	setp.eq.f32 	%p366, %f203, 0f3F800000;
	setp.eq.f32 	%p367, %f2040, 0f00000000;
	or.pred  	%p368, %p366, %p367;
	mov.f32 	%f2937, 0f3F800000;
	@%p368 bra 	$L__BB1_194;
	setp.num.f32 	%p369, %f206, %f206;
	abs.f32 	%f2098, %f2040;
	setp.num.f32 	%p370, %f2098, %f2098;
	and.pred  	%p371, %p369, %p370;
	@%p371 bra 	$L__BB1_189;
	add.rn.f32 	%f2937, %f203, %f2040;
	bra.uni 	$L__BB1_194;
$L__BB1_189:
	setp.neu.f32 	%p372, %f203, 0f00000000;
	setp.neu.f32 	%p373, %f206, 0f7F800000;
	and.pred  	%p374, %p372, %p373;
	@%p374 bra 	$L__BB1_191;
	setp.neu.f32 	%p381, %f205, 0f3F800000;
	add.f32 	%f2103, %f203, %f203;
	mov.b32 	%r345, %f2103;
	setp.lt.f32 	%p382, %f2040, 0f00000000;
	xor.b32  	%r346, %r345, 2139095040;
	selp.b32 	%r347, %r346, %r345, %p382;
	and.b32  	%r348, %r347, 2147483647;
	selp.b32 	%r349, %r348, %r347, %p381;
	mov.b32 	%f2937, %r349;
	bra.uni 	$L__BB1_194;
$L__BB1_191:
	setp.eq.f32 	%p375, %f203, 0fBF800000;
	setp.eq.f32 	%p376, %f2098, 0f7F800000;
	and.pred  	%p377, %p375, %p376;
	@%p377 bra 	$L__BB1_194;
	setp.geu.f32 	%p378, %f203, 0f00000000;
	mov.f32 	%f2937, %f207;
	@%p378 bra 	$L__BB1_194;
	setp.neu.f32 	%p379, %f205, 0f3F800000;
	neg.f32 	%f2100, %f207;
	selp.f32 	%f2101, %f207, %f2100, %p379;
	cvt.rmi.f32.f32 	%f2102, %f2040;
	setp.neu.f32 	%p380, %f2040, %f2102;
	selp.f32 	%f2937, 0f7FFFFFFF, %f2101, %p380;
$L__BB1_194:
	setp.leu.f32 	%p383, %f180, 0f00000000;
	mov.f32 	%f2939, 0f00000000;
	@%p383 bra 	$L__BB1_208;
	ld.global.f32 	%f2106, [ST2084_M2];
	rcp.rn.f32 	%f2107, %f2106;
	abs.f32 	%f214, %f180;
	setp.eq.f32 	%p384, %f180, 0f3F800000;
	setp.eq.f32 	%p385, %f2107, 0f00000000;
	or.pred  	%p386, %p384, %p385;
	mov.f32 	%f2938, 0f3F800000;
	@%p386 bra 	$L__BB1_200;
	setp.num.f32 	%p387, %f214, %f214;
	abs.f32 	%f2108, %f2107;
	setp.num.f32 	%p388, %f2108, %f2108;
	and.pred  	%p389, %p387, %p388;
	@%p389 bra 	$L__BB1_198;
	add.rn.f32 	%f2938, %f180, %f2107;
	bra.uni 	$L__BB1_200;
$L__BB1_198:
	setp.lt.f32 	%p390, %f214, 0f00800000;
	mul.f32 	%f2110, %f214, 0f4B800000;
	selp.f32 	%f2111, %f2110, %f214, %p390;
	mov.b32 	%r350, %f2111;
	add.s32 	%r351, %r350, -1060439283;
	and.b32  	%r352, %r351, -8388608;
	sub.s32 	%r353, %r350, %r352;
	mov.b32 	%f2112, %r353;
	cvt.rn.f32.s32 	%f2113, %r352;
	selp.f32 	%f2114, 0fC1C00000, 0f00000000, %p390;
	fma.rn.f32 	%f2115, %f2113, 0f34000000, %f2114;
	add.f32 	%f2116, %f2112, 0fBF800000;
	add.f32 	%f2117, %f2112, 0f3F800000;
	rcp.approx.ftz.f32 	%f2118, %f2117;
	add.f32 	%f2119, %f2116, %f2116;
	mul.f32 	%f2120, %f2119, %f2118;
	mul.f32 	%f2121, %f2120, %f2120;
	neg.f32 	%f2122, %f2120;
	sub.f32 	%f2123, %f2116, %f2120;
	add.f32 	%f2124, %f2123, %f2123;
	fma.rn.f32 	%f2125, %f2122, %f2116, %f2124;
	mul.rn.f32 	%f2126, %f2118, %f2125;
	fma.rn.f32 	%f2127, %f2121, 0f3A2C32E4, 0f3B52E7DB;
	fma.rn.f32 	%f2128, %f2127, %f2121, 0f3C93BB73;
	fma.rn.f32 	%f2129, %f2128, %f2121, 0f3DF6384F;
	mul.rn.f32 	%f2130, %f2129, %f2121;
	fma.rn.f32 	%f2131, %f2120, 0f3FB8AA3B, %f2115;
	mul.f32 	%f2132, %f2130, 0f40400000;
	sub.f32 	%f2133, %f2115, %f2131;
	fma.rn.f32 	%f2134, %f2120, 0f3FB8AA3B, %f2133;
	fma.rn.f32 	%f2135, %f2126, 0f3FB8AA3B, %f2134;
	fma.rn.f32 	%f2136, %f2120, 0f32A55E34, %f2135;
	fma.rn.f32 	%f2137, %f2132, %f2126, %f2136;
	fma.rn.f32 	%f2138, %f2130, %f2120, %f2137;
	add.rn.f32 	%f2139, %f2131, %f2138;
	mul.rn.f32 	%f2140, %f2139, %f2107;
	cvt.rni.f32.f32 	%f2141, %f2140;
	sub.f32 	%f2142, %f2140, %f2141;
	neg.f32 	%f2143, %f2140;
	fma.rn.f32 	%f2144, %f2139, %f2107, %f2143;
	neg.f32 	%f2145, %f2131;
	add.rn.f32 	%f2146, %f2139, %f2145;
	neg.f32 	%f2147, %f2146;
	add.rn.f32 	%f2148, %f2138, %f2147;
	fma.rn.f32 	%f2149, %f2148, %f2107, %f2144;
	add.f32 	%f2150, %f2142, %f2149;
	setp.gt.f32 	%p391, %f2141, 0f00000000;
	selp.b32 	%r354, 0, -2097152000, %p391;
	setp.neu.f32 	%p392, %f214, 0f7F800000;
	setp.lt.f32 	%p393, %f2140, 0f00000000;
	selp.f32 	%f2151, 0f00000000, 0f7F800000, %p393;
	abs.f32 	%f2152, %f2140;
	setp.gt.f32 	%p394, %f2152, 0f43180000;
	cvt.rzi.s32.f32 	%r355, %f2141;
	shl.b32 	%r356, %r355, 23;
	sub.s32 	%r357, %r356, %r354;
	mov.b32 	%f2153, %r357;
	add.s32 	%r358, %r354, 2130706432;
	mov.b32 	%f2154, %r358;
	fma.rn.f32 	%f2155, %f2150, 0f391FCB8E, 0f3AAF85ED;
	fma.rn.f32 	%f2156, %f2155, %f2150, 0f3C1D9856;
	fma.rn.f32 	%f2157, %f2156, %f2150, 0f3D6357BB;
	fma.rn.f32 	%f2158, %f2157, %f2150, 0f3E75FDEC;
	fma.rn.f32 	%f2159, %f2158, %f2150, 0f3F317218;
	fma.rn.f32 	%f2160, %f2159, %f2150, 0f3F800000;
	mul.f32 	%f2161, %f2160, %f2154;
	mul.f32 	%f2162, %f2161, %f2153;
	selp.f32 	%f2938, %f2151, %f2162, %p394;
	@%p392 bra 	$L__BB1_200;
	mul.f32 	%f2163, %f2107, 0f3F000000;
	cvt.rzi.f32.f32 	%f2164, %f2163;
	add.f32 	%f2165, %f2164, %f2164;
	sub.f32 	%f2166, %f2107, %f2165;
	abs.f32 	%f2167, %f2166;
	setp.neu.f32 	%p395, %f2167, 0f3F800000;
	add.f32 	%f2168, %f180, %f180;
	mov.b32 	%r359, %f2168;
	setp.lt.f32 	%p396, %f2107, 0f00000000;
	xor.b32  	%r360, %r359, 2139095040;
	selp.b32 	%r361, %r360, %r359, %p396;
	and.b32  	%r362, %r361, 2147483647;
	selp.b32 	%r363, %r362, %r361, %p395;
	mov.b32 	%f2938, %r363;
$L__BB1_200:
	ld.global.f32 	%f2170, [ST2084_C1];
	sub.f32 	%f2171, %f2938, %f2170;
	max.f32 	%f2172, %f2171, 0f00000000;
	ld.global.f32 	%f2173, [ST2084_C2];
	ld.global.f32 	%f2174, [ST2084_C3];
	mul.f32 	%f2175, %f2938, %f2174;
	sub.f32 	%f2176, %f2173, %f2175;
	max.f32 	%f2177, %f2176, 0f00800000;
	div.rn.f32 	%f219, %f2172, %f2177;
	ld.global.f32 	%f2178, [ST2084_M1];
	rcp.rn.f32 	%f2179, %f2178;
	mul.f32 	%f2180, %f2179, 0f3F000000;
	cvt.rzi.f32.f32 	%f2181, %f2180;
	add.f32 	%f2182, %f2181, %f2181;
	sub.f32 	%f2183, %f2179, %f2182;
	abs.f32 	%f221, %f2183;
	abs.f32 	%f222, %f219;
	setp.lt.f32 	%p397, %f222, 0f00800000;
	mul.f32 	%f2184, %f222, 0f4B800000;
	selp.f32 	%f2185, %f2184, %f222, %p397;
	selp.f32 	%f2186, 0fC1C00000, 0f00000000, %p397;
	mov.b32 	%r364, %f2185;
	add.s32 	%r365, %r364, -1060439283;
	and.b32  	%r366, %r365, -8388608;
	sub.s32 	%r367, %r364, %r366;
	mov.b32 	%f2187, %r367;
	cvt.rn.f32.s32 	%f2188, %r366;
	fma.rn.f32 	%f2189, %f2188, 0f34000000, %f2186;
	add.f32 	%f2190, %f2187, 0fBF800000;
	add.f32 	%f2191, %f2187, 0f3F800000;
	rcp.approx.ftz.f32 	%f2192, %f2191;
	add.f32 	%f2193, %f2190, %f2190;
	mul.f32 	%f2194, %f2193, %f2192;
	mul.f32 	%f2195, %f2194, %f2194;
	sub.f32 	%f2196, %f2190, %f2194;
	add.f32 	%f2197, %f2196, %f2196;
	neg.f32 	%f2198, %f2194;
	fma.rn.f32 	%f2199, %f2198, %f2190, %f2197;
	mul.rn.f32 	%f2200, %f2192, %f2199;
	fma.rn.f32 	%f2201, %f2195, 0f3A2C32E4, 0f3B52E7DB;
	fma.rn.f32 	%f2202, %f2201, %f2195, 0f3C93BB73;
	fma.rn.f32 	%f2203, %f2202, %f2195, 0f3DF6384F;
	mul.rn.f32 	%f2204, %f2203, %f2195;
	fma.rn.f32 	%f2205, %f2194, 0f3FB8AA3B, %f2189;
	sub.f32 	%f2206, %f2189, %f2205;
	fma.rn.f32 	%f2207, %f2194, 0f3FB8AA3B, %f2206;
	fma.rn.f32 	%f2208, %f2200, 0f3FB8AA3B, %f2207;
	fma.rn.f32 	%f2209, %f2194, 0f32A55E34, %f2208;
	mul.f32 	%f2210, %f2204, 0f40400000;
	fma.rn.f32 	%f2211, %f2210, %f2200, %f2209;
	fma.rn.f32 	%f2212, %f2204, %f2194, %f2211;
	add.rn.f32 	%f2213, %f2205, %f2212;
	neg.f32 	%f2214, %f2205;
	add.rn.f32 	%f2215, %f2213, %f2214;
	neg.f32 	%f2216, %f2215;
	add.rn.f32 	%f2217, %f2212, %f2216;
	mul.rn.f32 	%f2218, %f2213, %f2179;
	neg.f32 	%f2219, %f2218;
	fma.rn.f32 	%f2220, %f2213, %f2179, %f2219;
	fma.rn.f32 	%f2221, %f2217, %f2179, %f2220;
	cvt.rni.f32.f32 	%f2222, %f2218;
	sub.f32 	%f2223, %f2218, %f2222;
	add.f32 	%f2224, %f2223, %f2221;
	fma.rn.f32 	%f2225, %f2224, 0f391FCB8E, 0f3AAF85ED;
	fma.rn.f32 	%f2226, %f2225, %f2224, 0f3C1D9856;
	fma.rn.f32 	%f2227, %f2226, %f2224, 0f3D6357BB;
	fma.rn.f32 	%f2228, %f2227, %f2224, 0f3E75FDEC;
	fma.rn.f32 	%f2229, %f2228, %f2224, 0f3F317218;
	fma.rn.f32 	%f2230, %f2229, %f2224, 0f3F800000;
	cvt.rzi.s32.f32 	%r368, %f2222;
	setp.gt.f32 	%p398, %f2222, 0f00000000;
	selp.b32 	%r369, 0, -2097152000, %p398;
	add.s32 	%r370, %r369, 2130706432;
	mov.b32 	%f2231, %r370;
	mul.f32 	%f2232, %f2230, %f2231;
	shl.b32 	%r371, %r368, 23;
	sub.s32 	%r372, %r371, %r369;
	mov.b32 	%f2233, %r372;
	mul.f32 	%f2234, %f2232, %f2233;
	abs.f32 	%f2235, %f2218;
	setp.gt.f32 	%p399, %f2235, 0f43180000;
	setp.lt.f32 	%p400, %f2218, 0f00000000;
	selp.f32 	%f2236, 0f00000000, 0f7F800000, %p400;
	selp.f32 	%f223, %f2236, %f2234, %p399;
	setp.eq.f32 	%p401, %f219, 0f3F800000;
	setp.eq.f32 	%p402, %f2179, 0f00000000;
	or.pred  	%p403, %p401, %p402;
	mov.f32 	%f2939, 0f3F800000;
	@%p403 bra 	$L__BB1_208;
	setp.num.f32 	%p404, %f222, %f222;
	abs.f32 	%f2237, %f2179;
	setp.num.f32 	%p405, %f2237, %f2237;
	and.pred  	%p406, %p404, %p405;
	@%p406 bra 	$L__BB1_203;
	add.rn.f32 	%f2939, %f219, %f2179;
	bra.uni 	$L__BB1_208;
$L__BB1_203:
	setp.neu.f32 	%p407, %f219, 0f00000000;
	setp.neu.f32 	%p408, %f222, 0f7F800000;
	and.pred  	%p409, %p407, %p408;
	@%p409 bra 	$L__BB1_205;
	setp.neu.f32 	%p416, %f221, 0f3F800000;
	add.f32 	%f2242, %f219, %f219;
	mov.b32 	%r373, %f2242;
	setp.lt.f32 	%p417, %f2179, 0f00000000;
	xor.b32  	%r374, %r373, 2139095040;
	selp.b32 	%r375, %r374, %r373, %p417;
	and.b32  	%r376, %r375, 2147483647;
	selp.b32 	%r377, %r376, %r375, %p416;
	mov.b32 	%f2939, %r377;
	bra.uni 	$L__BB1_208;
$L__BB1_205:
	setp.eq.f32 	%p410, %f219, 0fBF800000;
	setp.eq.f32 	%p411, %f2237, 0f7F800000;
	and.pred  	%p412, %p410, %p411;
	@%p412 bra 	$L__BB1_208;
	setp.geu.f32 	%p413, %f219, 0f00000000;
	mov.f32 	%f2939, %f223;
	@%p413 bra 	$L__BB1_208;
	setp.neu.f32 	%p414, %f221, 0f3F800000;
	neg.f32 	%f2239, %f223;
	selp.f32 	%f2240, %f223, %f2239, %p414;
	cvt.rmi.f32.f32 	%f2241, %f2179;
	setp.neu.f32 	%p415, %f2179, %f2241;
	selp.f32 	%f2939, 0f7FFFFFFF, %f2240, %p415;
$L__BB1_208:
	ld.global.f32 	%f2243, [rgb2yuv_REC_709];
	ld.global.f32 	%f2244, [rgb2yuv_REC_709+4];
	mul.f32 	%f2245, %f2937, %f2244;
	fma.rn.f32 	%f2246, %f2935, %f2243, %f2245;
	ld.global.f32 	%f2247, [rgb2yuv_REC_709+8];
	fma.rn.f32 	%f2248, %f2939, %f2247, %f2246;
	cvt.rzi.u32.f32 	%r378, %f2248;
	st.global.u16 	[%rd8], %r378;
	ld.global.f32 	%f2249, [rgb2yuv_REC_709+12];
	ld.global.f32 	%f2250, [rgb2yuv_REC_709+16];
	mul.f32 	%f2251, %f2937, %f2250;
	fma.rn.f32 	%f2252, %f2935, %f2249, %f2251;
	ld.global.f32 	%f2253, [rgb2yuv_REC_709+20];
	fma.rn.f32 	%f2254, %f2939, %f2253, %f2252;
	cvt.rzi.u32.f32 	%r379, %f2254;
	st.global.u16 	[%rd5], %r379;
	ld.global.f32 	%f2255, [rgb2yuv_REC_709+24];
	ld.global.f32 	%f2256, [rgb2yuv_REC_709+28];
	mul.f32 	%f2257, %f2937, %f2256;
	fma.rn.f32 	%f2258, %f2935, %f2255, %f2257;
	ld.global.f32 	%f2259, [rgb2yuv_REC_709+32];
	fma.rn.f32 	%f2260, %f2939, %f2259, %f2258;
	cvt.rzi.u32.f32 	%r380, %f2260;
	st.global.u16 	[%rd6], %r380;
	ld.global.u16 	%rs10, [%rd7+2];
	cvt.rn.f32.u16 	%f2261, %rs10;
	ld.global.f32 	%f2262, [yuv2rgb_REC_2020_NCL];
	ld.global.u16 	%rs11, [%rd2];
	cvt.rn.f32.u16 	%f2263, %rs11;
	ld.global.f32 	%f2264, [yuv2rgb_REC_2020_NCL+4];
	mul.f32 	%f2265, %f2264, %f2263;
	fma.rn.f32 	%f2266, %f2262, %f2261, %f2265;
	ld.global.u16 	%rs12, [%rd3];
	cvt.rn.f32.u16 	%f2267, %rs12;
	ld.global.f32 	%f2268, [yuv2rgb_REC_2020_NCL+8];
	fma.rn.f32 	%f229, %f2268, %f2267, %f2266;
	ld.global.f32 	%f2269, [yuv2rgb_REC_2020_NCL+12];
	ld.global.f32 	%f2270, [yuv2rgb_REC_2020_NCL+16];
	mul.f32 	%f2271, %f2270, %f2263;
	fma.rn.f32 	%f2272, %f2269, %f2261, %f2271;
	ld.global.f32 	%f2273, [yuv2rgb_REC_2020_NCL+20];
	fma.rn.f32 	%f230, %f2273, %f2267, %f2272;
	ld.global.f32 	%f2274, [yuv2rgb_REC_2020_NCL+24];
	ld.global.f32 	%f2275, [yuv2rgb_REC_2020_NCL+28];
	mul.f32 	%f2276, %f2275, %f2263;
	fma.rn.f32 	%f2277, %f2274, %f2261, %f2276;
	ld.global.f32 	%f2278, [yuv2rgb_REC_2020_NCL+32];
	fma.rn.f32 	%f231, %f2278, %f2267, %f2277;
	ld.global.f32 	%f2279, [REC709_BETA];
	mul.f32 	%f232, %f2279, 0f40900000;
	setp.geu.f32 	%p418, %f229, %f232;
	@%p418 bra 	$L__BB1_210;
	div.rn.f32 	%f2940, %f229, 0f40900000;
	bra.uni 	$L__BB1_217;
$L__BB1_210:
	ld.global.f32 	%f2281, [REC709_ALPHA];
	add.f32 	%f2282, %f2281, 0fBF800000;
	add.f32 	%f2283, %f229, %f2282;
	div.rn.f32 	%f234, %f2283, %f2281;
	abs.f32 	%f235, %f234;
	setp.eq.f32 	%p419, %f234, 0f3F800000;
	mov.f32 	%f2940, 0f3F800000;
	@%p419 bra 	$L__BB1_217;
	setp.num.f32 	%p420, %f235, %f235;
	@%p420 bra 	$L__BB1_213;
	mov.f32 	%f2340, 0f400E38E4;
	add.rn.f32 	%f2940, %f234, %f2340;
	bra.uni 	$L__BB1_217;
$L__BB1_213:
	setp.neu.f32 	%p421, %f234, 0f00000000;
	setp.neu.f32 	%p422, %f235, 0f7F800000;
	and.pred  	%p423, %p421, %p422;
	@%p423 bra 	$L__BB1_215;
	add.f32 	%f2339, %f234, %f234;
	mov.b32 	%r390, %f2339;
	and.b32  	%r391, %r390, 2147483647;
	mov.b32 	%f2940, %r391;
	bra.uni 	$L__BB1_217;
$L__BB1_215:
	setp.lt.f32 	%p424, %f235, 0f00800000;
	mul.f32 	%f2284, %f235, 0f4B800000;
	selp.f32 	%f2285, %f2284, %f235, %p424;
	mov.b32 	%r381, %f2285;
	add.s32 	%r382, %r381, -1060439283;
	and.b32  	%r383, %r382, -8388608;
	sub.s32 	%r384, %r381, %r383;
	mov.b32 	%f2286, %r384;
	cvt.rn.f32.s32 	%f2287, %r383;
	selp.f32 	%f2288, 0fC1C00000, 0f00000000, %p424;
	fma.rn.f32 	%f2289, %f2287, 0f34000000, %f2288;
	add.f32 	%f2290, %f2286, 0fBF800000;
	add.f32 	%f2291, %f2286, 0f3F800000;
	rcp.approx.ftz.f32 	%f2292, %f2291;
	add.f32 	%f2293, %f2290, %f2290;
	mul.f32 	%f2294, %f2293, %f2292;
	mul.f32 	%f2295, %f2294, %f2294;
	neg.f32 	%f2296, %f2294;
	sub.f32 	%f2297, %f2290, %f2294;
	add.f32 	%f2298, %f2297, %f2297;
	fma.rn.f32 	%f2299, %f2296, %f2290, %f2298;
	mul.rn.f32 	%f2300, %f2292, %f2299;
	fma.rn.f32 	%f2301, %f2295, 0f3A2C32E4, 0f3B52E7DB;
	fma.rn.f32 	%f2302, %f2301, %f2295, 0f3C93BB73;
	fma.rn.f32 	%f2303, %f2302, %f2295, 0f3DF6384F;
	mul.rn.f32 	%f2304, %f2303, %f2295;
	fma.rn.f32 	%f2305, %f2294, 0f3FB8AA3B, %f2289;
	mul.f32 	%f2306, %f2304, 0f40400000;
	sub.f32 	%f2307, %f2289, %f2305;
	fma.rn.f32 	%f2308, %f2294, 0f3FB8AA3B, %f2307;
	fma.rn.f32 	%f2309, %f2300, 0f3FB8AA3B, %f2308;
	fma.rn.f32 	%f2310, %f2294, 0f32A55E34, %f2309;
	fma.rn.f32 	%f2311, %f2306, %f2300, %f2310;
	fma.rn.f32 	%f2312, %f2304, %f2294, %f2311;
	add.rn.f32 	%f2313, %f2305, %f2312;
	mov.f32 	%f2314, 0f400E38E4;
	mul.rn.f32 	%f2315, %f2313, %f2314;
	cvt.rni.f32.f32 	%f2316, %f2315;
	sub.f32 	%f2317, %f2315, %f2316;
	neg.f32 	%f2318, %f2315;
	fma.rn.f32 	%f2319, %f2313, 0f400E38E4, %f2318;
	neg.f32 	%f2320, %f2305;
	add.rn.f32 	%f2321, %f2313, %f2320;
	neg.f32 	%f2322, %f2321;
	add.rn.f32 	%f2323, %f2312, %f2322;
	fma.rn.f32 	%f2324, %f2323, 0f400E38E4, %f2319;
	add.f32 	%f2325, %f2317, %f2324;
	setp.gt.f32 	%p425, %f2316, 0f00000000;
	selp.b32 	%r385, 0, -2097152000, %p425;
	setp.geu.f32 	%p426, %f234, 0f00000000;
	setp.lt.f32 	%p427, %f2315, 0f00000000;
	selp.f32 	%f2326, 0f00000000, 0f7F800000, %p427;
	abs.f32 	%f2327, %f2315;
	setp.gt.f32 	%p428, %f2327, 0f43180000;
	cvt.rzi.s32.f32 	%r386, %f2316;
	shl.b32 	%r387, %r386, 23;
	sub.s32 	%r388, %r387, %r385;
	mov.b32 	%f2328, %r388;
	add.s32 	%r389, %r385, 2130706432;
	mov.b32 	%f2329, %r389;
	fma.rn.f32 	%f2330, %f2325, 0f391FCB8E, 0f3AAF85ED;
	fma.rn.f32 	%f2331, %f2330, %f2325, 0f3C1D9856;
	fma.rn.f32 	%f2332, %f2331, %f2325, 0f3D6357BB;
	fma.rn.f32 	%f2333, %f2332, %f2325, 0f3E75FDEC;
	fma.rn.f32 	%f2334, %f2333, %f2325, 0f3F317218;
	fma.rn.f32 	%f2335, %f2334, %f2325, 0f3F800000;
	mul.f32 	%f2336, %f2335, %f2329;
	mul.f32 	%f2337, %f2336, %f2328;
	selp.f32 	%f2940, %f2326, %f2337, %p428;
	@%p426 bra 	$L__BB1_217;
	mov.f32 	%f2940, 0f7FFFFFFF;
$L__BB1_217:
	setp.geu.f32 	%p429, %f230, %f232;
	@%p429 bra 	$L__BB1_219;
	div.rn.f32 	%f2941, %f230, 0f40900000;
	bra.uni 	$L__BB1_226;
$L__BB1_219:
	ld.global.f32 	%f2342, [REC709_ALPHA];
	add.f32 	%f2343, %f2342, 0fBF800000;
	add.f32 	%f2344, %f230, %f2343;
	div.rn.f32 	%f241, %f2344, %f2342;
	abs.f32 	%f242, %f241;
	setp.eq.f32 	%p430, %f241, 0f3F800000;
	mov.f32 	%f2941, 0f3F800000;
	@%p430 bra 	$L__BB1_226;
	setp.num.f32 	%p431, %f242, %f242;
	@%p431 bra 	$L__BB1_222;
	mov.f32 	%f2401, 0f400E38E4;
	add.rn.f32 	%f2941, %f241, %f2401;
	bra.uni 	$L__BB1_226;
$L__BB1_222:
	setp.neu.f32 	%p432, %f241, 0f00000000;
	setp.neu.f32 	%p433, %f242, 0f7F800000;
	and.pred  	%p434, %p432, %p433;
	@%p434 bra 	$L__BB1_224;
	add.f32 	%f2400, %f241, %f241;
	mov.b32 	%r401, %f2400;
	and.b32  	%r402, %r401, 2147483647;
	mov.b32 	%f2941, %r402;
	bra.uni 	$L__BB1_226;
$L__BB1_224:
	setp.lt.f32 	%p435, %f242, 0f00800000;
	mul.f32 	%f2345, %f242, 0f4B800000;
	selp.f32 	%f2346, %f2345, %f242, %p435;
	mov.b32 	%r392, %f2346;
	add.s32 	%r393, %r392, -1060439283;
	and.b32  	%r394, %r393, -8388608;
	sub.s32 	%r395, %r392, %r394;
	mov.b32 	%f2347, %r395;
	cvt.rn.f32.s32 	%f2348, %r394;
	selp.f32 	%f2349, 0fC1C00000, 0f00000000, %p435;
	fma.rn.f32 	%f2350, %f2348, 0f34000000, %f2349;
	add.f32 	%f2351, %f2347, 0fBF800000;
	add.f32 	%f2352, %f2347, 0f3F800000;
	rcp.approx.ftz.f32 	%f2353, %f2352;
	add.f32 	%f2354, %f2351, %f2351;
	mul.f32 	%f2355, %f2354, %f2353;
	mul.f32 	%f2356, %f2355, %f2355;
	neg.f32 	%f2357, %f2355;
	sub.f32 	%f2358, %f2351, %f2355;
	add.f32 	%f2359, %f2358, %f2358;
	fma.rn.f32 	%f2360, %f2357, %f2351, %f2359;
	mul.rn.f32 	%f2361, %f2353, %f2360;
	fma.rn.f32 	%f2362, %f2356, 0f3A2C32E4, 0f3B52E7DB;
	fma.rn.f32 	%f2363, %f2362, %f2356, 0f3C93BB73;
	fma.rn.f32 	%f2364, %f2363, %f2356, 0f3DF6384F;
	mul.rn.f32 	%f2365, %f2364, %f2356;
	fma.rn.f32 	%f2366, %f2355, 0f3FB8AA3B, %f2350;
	mul.f32 	%f2367, %f2365, 0f40400000;
	sub.f32 	%f2368, %f2350, %f2366;
	fma.rn.f32 	%f2369, %f2355, 0f3FB8AA3B, %f2368;
	fma.rn.f32 	%f2370, %f2361, 0f3FB8AA3B, %f2369;
	fma.rn.f32 	%f2371, %f2355, 0f32A55E34, %f2370;
	fma.rn.f32 	%f2372, %f2367, %f2361, %f2371;
	fma.rn.f32 	%f2373, %f2365, %f2355, %f2372;
	add.rn.f32 	%f2374, %f2366, %f2373;
	mov.f32 	%f2375, 0f400E38E4;
	mul.rn.f32 	%f2376, %f2374, %f2375;
	cvt.rni.f32.f32 	%f2377, %f2376;
	sub.f32 	%f2378, %f2376, %f2377;
	neg.f32 	%f2379, %f2376;
	fma.rn.f32 	%f2380, %f2374, 0f400E38E4, %f2379;
	neg.f32 	%f2381, %f2366;
	add.rn.f32 	%f2382, %f2374, %f2381;
	neg.f32 	%f2383, %f2382;
	add.rn.f32 	%f2384, %f2373, %f2383;
	fma.rn.f32 	%f2385, %f2384, 0f400E38E4, %f2380;
	add.f32 	%f2386, %f2378, %f2385;
	setp.gt.f32 	%p436, %f2377, 0f00000000;
	selp.b32 	%r396, 0, -2097152000, %p436;
	setp.geu.f32 	%p437, %f241, 0f00000000;
	setp.lt.f32 	%p438, %f2376, 0f00000000;
	selp.f32 	%f2387, 0f00000000, 0f7F800000, %p438;
	abs.f32 	%f2388, %f2376;
	setp.gt.f32 	%p439, %f2388, 0f43180000;
	cvt.rzi.s32.f32 	%r397, %f2377;
	shl.b32 	%r398, %r397, 23;
	sub.s32 	%r399, %r398, %r396;
	mov.b32 	%f2389, %r399;
	add.s32 	%r400, %r396, 2130706432;
	mov.b32 	%f2390, %r400;
	fma.rn.f32 	%f2391, %f2386, 0f391FCB8E, 0f3AAF85ED;
	fma.rn.f32 	%f2392, %f2391, %f2386, 0f3C1D9856;
	fma.rn.f32 	%f2393, %f2392, %f2386, 0f3D6357BB;
	fma.rn.f32 	%f2394, %f2393, %f2386, 0f3E75FDEC;
	fma.rn.f32 	%f2395, %f2394, %f2386, 0f3F317218;
	fma.rn.f32 	%f2396, %f2395, %f2386, 0f3F800000;
	mul.f32 	%f2397, %f2396, %f2390;
	mul.f32 	%f2398, %f2397, %f2389;
	selp.f32 	%f2941, %f2387, %f2398, %p439;
	@%p437 bra 	$L__BB1_226;
	mov.f32 	%f2941, 0f7FFFFFFF;
$L__BB1_226:
	setp.geu.f32 	%p440, %f231, %f232;
	@%p440 bra 	$L__BB1_228;
	div.rn.f32 	%f2942, %f231, 0f40900000;
	bra.uni 	$L__BB1_235;
$L__BB1_228:
	ld.global.f32 	%f2403, [REC709_ALPHA];
	add.f32 	%f2404, %f2403, 0fBF800000;
	add.f32 	%f2405, %f231, %f2404;
	div.rn.f32 	%f248, %f2405, %f2403;
	abs.f32 	%f249, %f248;
	setp.eq.f32 	%p441, %f248, 0f3F800000;
	mov.f32 	%f2942, 0f3F800000;
	@%p441 bra 	$L__BB1_235;
	setp.num.f32 	%p442, %f249, %f249;
	@%p442 bra 	$L__BB1_231;
	mov.f32 	%f2462, 0f400E38E4;
	add.rn.f32 	%f2942, %f248, %f2462;
	bra.uni 	$L__BB1_235;
$L__BB1_231:
	setp.neu.f32 	%p443, %f248, 0f00000000;
	setp.neu.f32 	%p444, %f249, 0f7F800000;
	and.pred  	%p445, %p443, %p444;
	@%p445 bra 	$L__BB1_233;
	add.f32 	%f2461, %f248, %f248;
	mov.b32 	%r412, %f2461;
	and.b32  	%r413, %r412, 2147483647;
	mov.b32 	%f2942, %r413;
	bra.uni 	$L__BB1_235;
$L__BB1_233:
	setp.lt.f32 	%p446, %f249, 0f00800000;
	mul.f32 	%f2406, %f249, 0f4B800000;
	selp.f32 	%f2407, %f2406, %f249, %p446;
	mov.b32 	%r403, %f2407;
	add.s32 	%r404, %r403, -1060439283;
	and.b32  	%r405, %r404, -8388608;
	sub.s32 	%r406, %r403, %r405;
	mov.b32 	%f2408, %r406;
	cvt.rn.f32.s32 	%f2409, %r405;
	selp.f32 	%f2410, 0fC1C00000, 0f00000000, %p446;
	fma.rn.f32 	%f2411, %f2409, 0f34000000, %f2410;
	add.f32 	%f2412, %f2408, 0fBF800000;
	add.f32 	%f2413, %f2408, 0f3F800000;
	rcp.approx.ftz.f32 	%f2414, %f2413;
	add.f32 	%f2415, %f2412, %f2412;
	mul.f32 	%f2416, %f2415, %f2414;
	mul.f32 	%f2417, %f2416, %f2416;
	neg.f32 	%f2418, %f2416;
	sub.f32 	%f2419, %f2412, %f2416;
	add.f32 	%f2420, %f2419, %f2419;
	fma.rn.f32 	%f2421, %f2418, %f2412, %f2420;
	mul.rn.f32 	%f2422, %f2414, %f2421;
	fma.rn.f32 	%f2423, %f2417, 0f3A2C32E4, 0f3B52E7DB;
	fma.rn.f32 	%f2424, %f2423, %f2417, 0f3C93BB73;
	fma.rn.f32 	%f2425, %f2424, %f2417, 0f3DF6384F;
	mul.rn.f32 	%f2426, %f2425, %f2417;
	fma.rn.f32 	%f2427, %f2416, 0f3FB8AA3B, %f2411;
	mul.f32 	%f2428, %f2426, 0f40400000;
	sub.f32 	%f2429, %f2411, %f2427;
	fma.rn.f32 	%f2430, %f2416, 0f3FB8AA3B, %f2429;
	fma.rn.f32 	%f2431, %f2422, 0f3FB8AA3B, %f2430;
	fma.rn.f32 	%f2432, %f2416, 0f32A55E34, %f2431;
	fma.rn.f32 	%f2433, %f2428, %f2422, %f2432;
	fma.rn.f32 	%f2434, %f2426, %f2416, %f2433;
	add.rn.f32 	%f2435, %f2427, %f2434;
	mov.f32 	%f2436, 0f400E38E4;
	mul.rn.f32 	%f2437, %f2435, %f2436;
	cvt.rni.f32.f32 	%f2438, %f2437;
	sub.f32 	%f2439, %f2437, %f2438;
	neg.f32 	%f2440, %f2437;
	fma.rn.f32 	%f2441, %f2435, 0f400E38E4, %f2440;
	neg.f32 	%f2442, %f2427;
	add.rn.f32 	%f2443, %f2435, %f2442;
	neg.f32 	%f2444, %f2443;
	add.rn.f32 	%f2445, %f2434, %f2444;
	fma.rn.f32 	%f2446, %f2445, 0f400E38E4, %f2441;
	add.f32 	%f2447, %f2439, %f2446;
	setp.gt.f32 	%p447, %f2438, 0f00000000;
	selp.b32 	%r407, 0, -2097152000, %p447;
	setp.geu.f32 	%p448, %f248, 0f00000000;
	setp.lt.f32 	%p449, %f2437, 0f00000000;
	selp.f32 	%f2448, 0f00000000, 0f7F800000, %p449;
	abs.f32 	%f2449, %f2437;
	setp.gt.f32 	%p450, %f2449, 0f43180000;
	cvt.rzi.s32.f32 	%r408, %f2438;
	shl.b32 	%r409, %r408, 23;
	sub.s32 	%r410, %r409, %r407;
	mov.b32 	%f2450, %r410;
	add.s32 	%r411, %r407, 2130706432;
	mov.b32 	%f2451, %r411;
	fma.rn.f32 	%f2452, %f2447, 0f391FCB8E, 0f3AAF85ED;
	fma.rn.f32 	%f2453, %f2452, %f2447, 0f3C1D9856;
	fma.rn.f32 	%f2454, %f2453, %f2447, 0f3D6357BB;
	fma.rn.f32 	%f2455, %f2454, %f2447, 0f3E75FDEC;
	fma.rn.f32 	%f2456, %f2455, %f2447, 0f3F317218;
	fma.rn.f32 	%f2457, %f2456, %f2447, 0f3F800000;
	mul.f32 	%f2458, %f2457, %f2451;
	mul.f32 	%f2459, %f2458, %f2450;
	selp.f32 	%f2942, %f2448, %f2459, %p450;
	@%p448 bra 	$L__BB1_235;
	mov.f32 	%f2942, 0f7FFFFFFF;
$L__BB1_235:
	ld.global.f32 	%f2464, [gamutMa];
	ld.global.f32 	%f2465, [gamutMa+4];
	mul.f32 	%f2466, %f2941, %f2465;
	fma.rn.f32 	%f2467, %f2940, %f2464, %f2466;
	ld.global.f32 	%f2468, [gamutMa+8];
	fma.rn.f32 	%f254, %f2942, %f2468, %f2467;
	ld.global.f32 	%f2469, [gamutMa+12];
	ld.global.f32 	%f2470, [gamutMa+16];
	mul.f32 	%f2471, %f2941, %f2470;
	fma.rn.f32 	%f2472, %f2940, %f2469, %f2471;
	ld.global.f32 	%f2473, [gamutMa+20];
	fma.rn.f32 	%f255, %f2942, %f2473, %f2472;
	ld.global.f32 	%f2474, [gamutMa+24];
	ld.global.f32 	%f2475, [gamutMa+28];
	mul.f32 	%f2476, %f2941, %f2475;
	fma.rn.f32 	%f2477, %f2940, %f2474, %f2476;
	ld.global.f32 	%f2478, [gamutMa+32];
	fma.rn.f32 	%f256, %f2942, %f2478, %f2477;
	setp.leu.f32 	%p451, %f254, 0f00000000;
	mov.f32 	%f2944, 0f00000000;
	@%p451 bra 	$L__BB1_249;
	ld.global.f32 	%f2480, [ST2084_M2];
	rcp.rn.f32 	%f2481, %f2480;
	abs.f32 	%f258, %f254;
	setp.eq.f32 	%p452, %f254, 0f3F800000;
	setp.eq.f32 	%p453, %f2481, 0f00000000;
	or.pred  	%p454, %p452, %p453;
	mov.f32 	%f2943, 0f3F800000;
	@%p454 bra 	$L__BB1_241;
	setp.num.f32 	%p455, %f258, %f258;
	abs.f32 	%f2482, %f2481;
	setp.num.f32 	%p456, %f2482, %f2482;
	and.pred  	%p457, %p455, %p456;
	@%p457 bra 	$L__BB1_239;
	add.rn.f32 	%f2943, %f254, %f2481;
	bra.uni 	$L__BB1_241;
$L__BB1_239:
	setp.lt.f32 	%p458, %f258, 0f00800000;
	mul.f32 	%f2484, %f258, 0f4B800000;
	selp.f32 	%f2485, %f2484, %f258, %p458;
	mov.b32 	%r414, %f2485;
	add.s32 	%r415, %r414, -1060439283;
	and.b32  	%r416, %r415, -8388608;
	sub.s32 	%r417, %r414, %r416;
	mov.b32 	%f2486, %r417;
	cvt.rn.f32.s32 	%f2487, %r416;
	selp.f32 	%f2488, 0fC1C00000, 0f00000000, %p458;
	fma.rn.f32 	%f2489, %f2487, 0f34000000, %f2488;
	add.f32 	%f2490, %f2486, 0fBF800000;
	add.f32 	%f2491, %f2486, 0f3F800000;
	rcp.approx.ftz.f32 	%f2492, %f2491;
	add.f32 	%f2493, %f2490, %f2490;
	mul.f32 	%f2494, %f2493, %f2492;
	mul.f32 	%f2495, %f2494, %f2494;
	neg.f32 	%f2496, %f2494;
	sub.f32 	%f2497, %f2490, %f2494;
	add.f32 	%f2498, %f2497, %f2497;
	fma.rn.f32 	%f2499, %f2496, %f2490, %f2498;
	mul.rn.f32 	%f2500, %f2492, %f2499;
	fma.rn.f32 	%f2501, %f2495, 0f3A2C32E4, 0f3B52E7DB;
	fma.rn.f32 	%f2502, %f2501, %f2495, 0f3C93BB73;
	fma.rn.f32 	%f2503, %f2502, %f2495, 0f3DF6384F;
	mul.rn.f32 	%f2504, %f2503, %f2495;
	fma.rn.f32 	%f2505, %f2494, 0f3FB8AA3B, %f2489;
	mul.f32 	%f2506, %f2504, 0f40400000;
	sub.f32 	%f2507, %f2489, %f2505;
	fma.rn.f32 	%f2508, %f2494, 0f3FB8AA3B, %f2507;
	fma.rn.f32 	%f2509, %f2500, 0f3FB8AA3B, %f2508;
	fma.rn.f32 	%f2510, %f2494, 0f32A55E34, %f2509;
	fma.rn.f32 	%f2511, %f2506, %f2500, %f2510;
	fma.rn.f32 	%f2512, %f2504, %f2494, %f2511;
	add.rn.f32 	%f2513, %f2505, %f2512;
	mul.rn.f32 	%f2514, %f2513, %f2481;
	cvt.rni.f32.f32 	%f2515, %f2514;
	sub.f32 	%f2516, %f2514, %f2515;
	neg.f32 	%f2517, %f2514;
	fma.rn.f32 	%f2518, %f2513, %f2481, %f2517;
	neg.f32 	%f2519, %f2505;
	add.rn.f32 	%f2520, %f2513, %f2519;
	neg.f32 	%f2521, %f2520;
	add.rn.f32 	%f2522, %f2512, %f2521;
	fma.rn.f32 	%f2523, %f2522, %f2481, %f2518;
	add.f32 	%f2524, %f2516, %f2523;
	setp.gt.f32 	%p459, %f2515, 0f00000000;
	selp.b32 	%r418, 0, -2097152000, %p459;
	setp.neu.f32 	%p460, %f258, 0f7F800000;
	setp.lt.f32 	%p461, %f2514, 0f00000000;
	selp.f32 	%f2525, 0f00000000, 0f7F800000, %p461;
	abs.f32 	%f2526, %f2514;
	setp.gt.f32 	%p462, %f2526, 0f43180000;
	cvt.rzi.s32.f32 	%r419, %f2515;
	shl.b32 	%r420, %r419, 23;
	sub.s32 	%r421, %r420, %r418;
	mov.b32 	%f2527, %r421;
	add.s32 	%r422, %r418, 2130706432;
	mov.b32 	%f2528, %r422;
	fma.rn.f32 	%f2529, %f2524, 0f391FCB8E, 0f3AAF85ED;
	fma.rn.f32 	%f2530, %f2529, %f2524, 0f3C1D9856;
	fma.rn.f32 	%f2531, %f2530, %f2524, 0f3D6357BB;
	fma.rn.f32 	%f2532, %f2531, %f2524, 0f3E75FDEC;
	fma.rn.f32 	%f2533, %f2532, %f2524, 0f3F317218;
	fma.rn.f32 	%f2534, %f2533, %f2524, 0f3F800000;
	mul.f32 	%f2535, %f2534, %f2528;
	mul.f32 	%f2536, %f2535, %f2527;
	selp.f32 	%f2943, %f2525, %f2536, %p462;
	@%p460 bra 	$L__BB1_241;
	mul.f32 	%f2537, %f2481, 0f3F000000;
	cvt.rzi.f32.f32 	%f2538, %f2537;
	add.f32 	%f2539, %f2538, %f2538;
	sub.f32 	%f2540, %f2481, %f2539;
	abs.f32 	%f2541, %f2540;
	setp.neu.f32 	%p463, %f2541, 0f3F800000;
	add.f32 	%f2542, %f254, %f254;
	mov.b32 	%r423, %f2542;
	setp.lt.f32 	%p464, %f2481, 0f00000000;
	xor.b32  	%r424, %r423, 2139095040;
	selp.b32 	%r425, %r424, %r423, %p464;
	and.b32  	%r426, %r425, 2147483647;
	selp.b32 	%r427, %r426, %r425, %p463;
	mov.b32 	%f2943, %r427;
$L__BB1_241:
	ld.global.f32 	%f2544, [ST2084_C1];
	sub.f32 	%f2545, %f2943, %f2544;
	max.f32 	%f2546, %f2545, 0f00000000;
	ld.global.f32 	%f2547, [ST2084_C2];
	ld.global.f32 	%f2548, [ST2084_C3];
	mul.f32 	%f2549, %f2943, %f2548;
	sub.f32 	%f2550, %f2547, %f2549;
	max.f32 	%f2551, %f2550, 0f00800000;
	div.rn.f32 	%f263, %f2546, %f2551;
	ld.global.f32 	%f2552, [ST2084_M1];
	rcp.rn.f32 	%f2553, %f2552;
	mul.f32 	%f2554, %f2553, 0f3F000000;
	cvt.rzi.f32.f32 	%f2555, %f2554;
	add.f32 	%f2556, %f2555, %f2555;
	sub.f32 	%f2557, %f2553, %f2556;
	abs.f32 	%f265, %f2557;
	abs.f32 	%f266, %f263;
	setp.lt.f32 	%p465, %f266, 0f00800000;
	mul.f32 	%f2558, %f266, 0f4B800000;
	selp.f32 	%f2559, %f2558, %f266, %p465;
	selp.f32 	%f2560, 0fC1C00000, 0f00000000, %p465;
	mov.b32 	%r428, %f2559;
	add.s32 	%r429, %r428, -1060439283;
	and.b32  	%r430, %r429, -8388608;
	sub.s32 	%r431, %r428, %r430;
	mov.b32 	%f2561, %r431;
	cvt.rn.f32.s32 	%f2562, %r430;
	fma.rn.f32 	%f2563, %f2562, 0f34000000, %f2560;
	add.f32 	%f2564, %f2561, 0fBF800000;
	add.f32 	%f2565, %f2561, 0f3F800000;
	rcp.approx.ftz.f32 	%f2566, %f2565;
	add.f32 	%f2567, %f2564, %f2564;
	mul.f32 	%f2568, %f2567, %f2566;
	mul.f32 	%f2569, %f2568, %f2568;
	sub.f32 	%f2570, %f2564, %f2568;
	add.f32 	%f2571, %f2570, %f2570;
	neg.f32 	%f2572, %f2568;
	fma.rn.f32 	%f2573, %f2572, %f2564, %f2571;
	mul.rn.f32 	%f2574, %f2566, %f2573;
	fma.rn.f32 	%f2575, %f2569, 0f3A2C32E4, 0f3B52E7DB;
	fma.rn.f32 	%f2576, %f2575, %f2569, 0f3C93BB73;
	fma.rn.f32 	%f2577, %f2576, %f2569, 0f3DF6384F;
	mul.rn.f32 	%f2578, %f2577, %f2569;
	fma.rn.f32 	%f2579, %f2568, 0f3FB8AA3B, %f2563;
	sub.f32 	%f2580, %f2563, %f2579;
	fma.rn.f32 	%f2581, %f2568, 0f3FB8AA3B, %f2580;
	fma.rn.f32 	%f2582, %f2574, 0f3FB8AA3B, %f2581;
	fma.rn.f32 	%f2583, %f2568, 0f32A55E34, %f2582;
	mul.f32 	%f2584, %f2578, 0f40400000;
	fma.rn.f32 	%f2585, %f2584, %f2574, %f2583;
	fma.rn.f32 	%f2586, %f2578, %f2568, %f2585;
	add.rn.f32 	%f2587, %f2579, %f2586;
	neg.f32 	%f2588, %f2579;
	add.rn.f32 	%f2589, %f2587, %f2588;
	neg.f32 	%f2590, %f2589;
	add.rn.f32 	%f2591, %f2586, %f2590;
	mul.rn.f32 	%f2592, %f2587, %f2553;
	neg.f32 	%f2593, %f2592;
	fma.rn.f32 	%f2594, %f2587, %f2553, %f2593;
	fma.rn.f32 	%f2595, %f2591, %f2553, %f2594;
	cvt.rni.f32.f32 	%f2596, %f2592;
	sub.f32 	%f2597, %f2592, %f2596;
	add.f32 	%f2598, %f2597, %f2595;
	fma.rn.f32 	%f2599, %f2598, 0f391FCB8E, 0f3AAF85ED;
	fma.rn.f32 	%f2600, %f2599, %f2598, 0f3C1D9856;
	fma.rn.f32 	%f2601, %f2600, %f2598, 0f3D6357BB;
	fma.rn.f32 	%f2602, %f2601, %f2598, 0f3E75FDEC;
	fma.rn.f32 	%f2603, %f2602, %f2598, 0f3F317218;
	fma.rn.f32 	%f2604, %f2603, %f2598, 0f3F800000;
	cvt.rzi.s32.f32 	%r432, %f2596;
	setp.gt.f32 	%p466, %f2596, 0f00000000;
	selp.b32 	%r433, 0, -2097152000, %p466;
	add.s32 	%r434, %r433, 2130706432;
	mov.b32 	%f2605, %r434;
	mul.f32 	%f2606, %f2604, %f2605;
	shl.b32 	%r435, %r432, 23;
	sub.s32 	%r436, %r435, %r433;
	mov.b32 	%f2607, %r436;
	mul.f32 	%f2608, %f2606, %f2607;
	abs.f32 	%f2609, %f2592;
	setp.gt.f32 	%p467, %f2609, 0f43180000;
	setp.lt.f32 	%p468, %f2592, 0f00000000;
	selp.f32 	%f2610, 0f00000000, 0f7F800000, %p468;
	selp.f32 	%f267, %f2610, %f2608, %p467;
	setp.eq.f32 	%p469, %f263, 0f3F800000;
	setp.eq.f32 	%p470, %f2553, 0f00000000;
	or.pred  	%p471, %p469, %p470;
	mov.f32 	%f2944, 0f3F800000;
	@%p471 bra 	$L__BB1_249;
	setp.num.f32 	%p472, %f266, %f266;
	abs.f32 	%f2611, %f2553;
	setp.num.f32 	%p473, %f2611, %f2611;
	and.pred  	%p474, %p472, %p473;
	@%p474 bra 	$L__BB1_244;
	add.rn.f32 	%f2944, %f263, %f2553;
	bra.uni 	$L__BB1_249;
$L__BB1_244:
	setp.neu.f32 	%p475, %f263, 0f00000000;
	setp.neu.f32 	%p476, %f266, 0f7F800000;
	and.pred  	%p477, %p475, %p476;
	@%p477 bra 	$L__BB1_246;
	setp.neu.f32 	%p484, %f265, 0f3F800000;
	add.f32 	%f2616, %f263, %f263;
	mov.b32 	%r437, %f2616;
	setp.lt.f32 	%p485, %f2553, 0f00000000;
	xor.b32  	%r438, %r437, 2139095040;
	selp.b32 	%r439, %r438, %r437, %p485;
	and.b32  	%r440, %r439, 2147483647;
	selp.b32 	%r441, %r440, %r439, %p484;
	mov.b32 	%f2944, %r441;
	bra.uni 	$L__BB1_249;
$L__BB1_246:
	setp.eq.f32 	%p478, %f263, 0fBF800000;
	setp.eq.f32 	%p479, %f2611, 0f7F800000;
	and.pred  	%p480, %p478, %p479;
	@%p480 bra 	$L__BB1_249;
	setp.geu.f32 	%p481, %f263, 0f00000000;
	mov.f32 	%f2944, %f267;
	@%p481 bra 	$L__BB1_249;
	setp.neu.f32 	%p482, %f265, 0f3F800000;
	neg.f32 	%f2613, %f267;
	selp.f32 	%f2614, %f267, %f2613, %p482;
	cvt.rmi.f32.f32 	%f2615, %f2553;
	setp.neu.f32 	%p483, %f2553, %f2615;
	selp.f32 	%f2944, 0f7FFFFFFF, %f2614, %p483;
$L__BB1_249:
	setp.leu.f32 	%p486, %f255, 0f00000000;
	mov.f32 	%f2946, 0f00000000;
	@%p486 bra 	$L__BB1_263;
	ld.global.f32 	%f2619, [ST2084_M2];
	rcp.rn.f32 	%f2620, %f2619;
	abs.f32 	%f274, %f255;
	setp.eq.f32 	%p487, %f255, 0f3F800000;
	setp.eq.f32 	%p488, %f2620, 0f00000000;
	or.pred  	%p489, %p487, %p488;
	mov.f32 	%f2945, 0f3F800000;
	@%p489 bra 	$L__BB1_255;
	setp.num.f32 	%p490, %f274, %f274;
	abs.f32 	%f2621, %f2620;
	setp.num.f32 	%p491, %f2621, %f2621;
	and.pred  	%p492, %p490, %p491;
	@%p492 bra 	$L__BB1_253;
	add.rn.f32 	%f2945, %f255, %f2620;
	bra.uni 	$L__BB1_255;
$L__BB1_253:
	setp.lt.f32 	%p493, %f274, 0f00800000;
	mul.f32 	%f2623, %f274, 0f4B800000;
	selp.f32 	%f2624, %f2623, %f274, %p493;
	mov.b32 	%r442, %f2624;
	add.s32 	%r443, %r442, -1060439283;
	and.b32  	%r444, %r443, -8388608;
	sub.s32 	%r445, %r442, %r444;
	mov.b32 	%f2625, %r445;
	cvt.rn.f32.s32 	%f2626, %r444;
	selp.f32 	%f2627, 0fC1C00000, 0f00000000, %p493;
	fma.rn.f32 	%f2628, %f2626, 0f34000000, %f2627;
	add.f32 	%f2629, %f2625, 0fBF800000;
	add.f32 	%f2630, %f2625, 0f3F800000;
	rcp.approx.ftz.f32 	%f2631, %f2630;
	add.f32 	%f2632, %f2629, %f2629;
	mul.f32 	%f2633, %f2632, %f2631;
	mul.f32 	%f2634, %f2633, %f2633;
	neg.f32 	%f2635, %f2633;
	sub.f32 	%f2636, %f2629, %f2633;
	add.f32 	%f2637, %f2636, %f2636;
	fma.rn.f32 	%f2638, %f2635, %f2629, %f2637;
	mul.rn.f32 	%f2639, %f2631, %f2638;
	fma.rn.f32 	%f2640, %f2634, 0f3A2C32E4, 0f3B52E7DB;
	fma.rn.f32 	%f2641, %f2640, %f2634, 0f3C93BB73;
	fma.rn.f32 	%f2642, %f2641, %f2634, 0f3DF6384F;
	mul.rn.f32 	%f2643, %f2642, %f2634;
	fma.rn.f32 	%f2644, %f2633, 0f3FB8AA3B, %f2628;
	mul.f32 	%f2645, %f2643, 0f40400000;
	sub.f32 	%f2646, %f2628, %f2644;
	fma.rn.f32 	%f2647, %f2633, 0f3FB8AA3B, %f2646;
	fma.rn.f32 	%f2648, %f2639, 0f3FB8AA3B, %f2647;
	fma.rn.f32 	%f2649, %f2633, 0f32A55E34, %f2648;
	fma.rn.f32 	%f2650, %f2645, %f2639, %f2649;
	fma.rn.f32 	%f2651, %f2643, %f2633, %f2650;
	add.rn.f32 	%f2652, %f2644, %f2651;
	mul.rn.f32 	%f2653, %f2652, %f2620;
	cvt.rni.f32.f32 	%f2654, %f2653;
	sub.f32 	%f2655, %f2653, %f2654;
	neg.f32 	%f2656, %f2653;
	fma.rn.f32 	%f2657, %f2652, %f2620, %f2656;
	neg.f32 	%f2658, %f2644;
	add.rn.f32 	%f2659, %f2652, %f2658;
	neg.f32 	%f2660, %f2659;
	add.rn.f32 	%f2661, %f2651, %f2660;
	fma.rn.f32 	%f2662, %f2661, %f2620, %f2657;
	add.f32 	%f2663, %f2655, %f2662;
	setp.gt.f32 	%p494, %f2654, 0f00000000;
	selp.b32 	%r446, 0, -2097152000, %p494;
	setp.neu.f32 	%p495, %f274, 0f7F800000;
	setp.lt.f32 	%p496, %f2653, 0f00000000;
	selp.f32 	%f2664, 0f00000000, 0f7F800000, %p496;
	abs.f32 	%f2665, %f2653;
	setp.gt.f32 	%p497, %f2665, 0f43180000;
	cvt.rzi.s32.f32 	%r447, %f2654;
	shl.b32 	%r448, %r447, 23;
	sub.s32 	%r449, %r448, %r446;
	mov.b32 	%f2666, %r449;
	add.s32 	%r450, %r446, 2130706432;
	mov.b32 	%f2667, %r450;
	fma.rn.f32 	%f2668, %f2663, 0f391FCB8E, 0f3AAF85ED;
	fma.rn.f32 	%f2669, %f2668, %f2663, 0f3C1D9856;
	fma.rn.f32 	%f2670, %f2669, %f2663, 0f3D6357BB;
	fma.rn.f32 	%f2671, %f2670, %f2663, 0f3E75FDEC;
	fma.rn.f32 	%f2672, %f2671, %f2663, 0f3F317218;
	fma.rn.f32 	%f2673, %f2672, %f2663, 0f3F800000;
	mul.f32 	%f2674, %f2673, %f2667;
	mul.f32 	%f2675, %f2674, %f2666;
	selp.f32 	%f2945, %f2664, %f2675, %p497;
	@%p495 bra 	$L__BB1_255;
	mul.f32 	%f2676, %f2620, 0f3F000000;
	cvt.rzi.f32.f32 	%f2677, %f2676;
	add.f32 	%f2678, %f2677, %f2677;
	sub.f32 	%f2679, %f2620, %f2678;
	abs.f32 	%f2680, %f2679;
	setp.neu.f32 	%p498, %f2680, 0f3F800000;
	add.f32 	%f2681, %f255, %f255;
	mov.b32 	%r451, %f2681;
	setp.lt.f32 	%p499, %f2620, 0f00000000;
	xor.b32  	%r452, %r451, 2139095040;
	selp.b32 	%r453, %r452, %r451, %p499;
	and.b32  	%r454, %r453, 2147483647;
	selp.b32 	%r455, %r454, %r453, %p498;
	mov.b32 	%f2945, %r455;
$L__BB1_255:
	ld.global.f32 	%f2683, [ST2084_C1];
	sub.f32 	%f2684, %f2945, %f2683;
	max.f32 	%f2685, %f2684, 0f00000000;
	ld.global.f32 	%f2686, [ST2084_C2];
	ld.global.f32 	%f2687, [ST2084_C3];
	mul.f32 	%f2688, %f2945, %f2687;
	sub.f32 	%f2689, %f2686, %f2688;
	max.f32 	%f2690, %f2689, 0f00800000;
	div.rn.f32 	%f279, %f2685, %f2690;
	ld.global.f32 	%f2691, [ST2084_M1];
	rcp.rn.f32 	%f2692, %f2691;
	mul.f32 	%f2693, %f2692, 0f3F000000;
	cvt.rzi.f32.f32 	%f2694, %f2693;
	add.f32 	%f2695, %f2694, %f2694;
	sub.f32 	%f2696, %f2692, %f2695;
	abs.f32 	%f281, %f2696;
	abs.f32 	%f282, %f279;
	setp.lt.f32 	%p500, %f282, 0f00800000;
	mul.f32 	%f2697, %f282, 0f4B800000;
	selp.f32 	%f2698, %f2697, %f282, %p500;
	selp.f32 	%f2699, 0fC1C00000, 0f00000000, %p500;
	mov.b32 	%r456, %f2698;
	add.s32 	%r457, %r456, -1060439283;
	and.b32  	%r458, %r457, -8388608;
	sub.s32 	%r459, %r456, %r458;
	mov.b32 	%f2700, %r459;
	cvt.rn.f32.s32 	%f2701, %r458;
	fma.rn.f32 	%f2702, %f2701, 0f34000000, %f2699;
	add.f32 	%f2703, %f2700, 0fBF800000;
	add.f32 	%f2704, %f2700, 0f3F800000;
	rcp.approx.ftz.f32 	%f2705, %f2704;
	add.f32 	%f2706, %f2703, %f2703;
	mul.f32 	%f2707, %f2706, %f2705;
	mul.f32 	%f2708, %f2707, %f2707;
	sub.f32 	%f2709, %f2703, %f2707;
	add.f32 	%f2710, %f2709, %f2709;
	neg.f32 	%f2711, %f2707;
	fma.rn.f32 	%f2712, %f2711, %f2703, %f2710;
	mul.rn.f32 	%f2713, %f2705, %f2712;
	fma.rn.f32 	%f2714, %f2708, 0f3A2C32E4, 0f3B52E7DB;
	fma.rn.f32 	%f2715, %f2714, %f2708, 0f3C93BB73;
	fma.rn.f32 	%f2716, %f2715, %f2708, 0f3DF6384F;
	mul.rn.f32 	%f2717, %f2716, %f2708;
	fma.rn.f32 	%f2718, %f2707, 0f3FB8AA3B, %f2702;
	sub.f32 	%f2719, %f2702, %f2718;
	fma.rn.f32 	%f2720, %f2707, 0f3FB8AA3B, %f2719;
	fma.rn.f32 	%f2721, %f2713, 0f3FB8AA3B, %f2720;
	fma.rn.f32 	%f2722, %f2707, 0f32A55E34, %f2721;
	mul.f32 	%f2723, %f2717, 0f40400000;
	fma.rn.f32 	%f2724, %f2723, %f2713, %f2722;
	fma.rn.f32 	%f2725, %f2717, %f2707, %f2724;
	add.rn.f32 	%f2726, %f2718, %f2725;
	neg.f32 	%f2727, %f2718;
	add.rn.f32 	%f2728, %f2726, %f2727;
	neg.f32 	%f2729, %f2728;
	add.rn.f32 	%f2730, %f2725, %f2729;
	mul.rn.f32 	%f2731, %f2726, %f2692;
	neg.f32 	%f2732, %f2731;
	fma.rn.f32 	%f2733, %f2726, %f2692, %f2732;
	fma.rn.f32 	%f2734, %f2730, %f2692, %f2733;
	cvt.rni.f32.f32 	%f2735, %f2731;
	sub.f32 	%f2736, %f2731, %f2735;
	add.f32 	%f2737, %f2736, %f2734;
	fma.rn.f32 	%f2738, %f2737, 0f391FCB8E, 0f3AAF85ED;
	fma.rn.f32 	%f2739, %f2738, %f2737, 0f3C1D9856;
	fma.rn.f32 	%f2740, %f2739, %f2737, 0f3D6357BB;
	fma.rn.f32 	%f2741, %f2740, %f2737, 0f3E75FDEC;
	fma.rn.f32 	%f2742, %f2741, %f2737, 0f3F317218;
	fma.rn.f32 	%f2743, %f2742, %f2737, 0f3F800000;
	cvt.rzi.s32.f32 	%r460, %f2735;
	setp.gt.f32 	%p501, %f2735, 0f00000000;
	selp.b32 	%r461, 0, -2097152000, %p501;
	add.s32 	%r462, %r461, 2130706432;
	mov.b32 	%f2744, %r462;
	mul.f32 	%f2745, %f2743, %f2744;
	shl.b32 	%r463, %r460, 23;
	sub.s32 	%r464, %r463, %r461;
	mov.b32 	%f2746, %r464;
	mul.f32 	%f2747, %f2745, %f2746;
	abs.f32 	%f2748, %f2731;
	setp.gt.f32 	%p502, %f2748, 0f43180000;
	setp.lt.f32 	%p503, %f2731, 0f00000000;
	selp.f32 	%f2749, 0f00000000, 0f7F800000, %p503;
	selp.f32 	%f283, %f2749, %f2747, %p502;
	setp.eq.f32 	%p504, %f279, 0f3F800000;
	setp.eq.f32 	%p505, %f2692, 0f00000000;
	or.pred  	%p506, %p504, %p505;
	mov.f32 	%f2946, 0f3F800000;
	@%p506 bra 	$L__BB1_263;
	setp.num.f32 	%p507, %f282, %f282;
	abs.f32 	%f2750, %f2692;
	setp.num.f32 	%p508, %f2750, %f2750;
	and.pred  	%p509, %p507, %p508;
	@%p509 bra 	$L__BB1_258;
	add.rn.f32 	%f2946, %f279, %f2692;
	bra.uni 	$L__BB1_263;
$L__BB1_258:
	setp.neu.f32 	%p510, %f279, 0f00000000;
	setp.neu.f32 	%p511, %f282, 0f7F800000;
	and.pred  	%p512, %p510, %p511;
	@%p512 bra 	$L__BB1_260;
	setp.neu.f32 	%p519, %f281, 0f3F800000;
	add.f32 	%f2755, %f279, %f279;
	mov.b32 	%r465, %f2755;
	setp.lt.f32 	%p520, %f2692, 0f00000000;
	xor.b32  	%r466, %r465, 2139095040;
	selp.b32 	%r467, %r466, %r465, %p520;
	and.b32  	%r468, %r467, 2147483647;
	selp.b32 	%r469, %r468, %r467, %p519;
	mov.b32 	%f2946, %r469;
	bra.uni 	$L__BB1_263;
$L__BB1_260:
	setp.eq.f32 	%p513, %f279, 0fBF800000;
	setp.eq.f32 	%p514, %f2750, 0f7F800000;
	and.pred  	%p515, %p513, %p514;
	@%p515 bra 	$L__BB1_263;
	setp.geu.f32 	%p516, %f279, 0f00000000;
	mov.f32 	%f2946, %f283;
	@%p516 bra 	$L__BB1_263;
	setp.neu.f32 	%p517, %f281, 0f3F800000;
	neg.f32 	%f2752, %f283;
	selp.f32 	%f2753, %f283, %f2752, %p517;
	cvt.rmi.f32.f32 	%f2754, %f2692;
	setp.neu.f32 	%p518, %f2692, %f2754;
	selp.f32 	%f2946, 0f7FFFFFFF, %f2753, %p518;
$L__BB1_263:
	setp.leu.f32 	%p521, %f256, 0f00000000;
	mov.f32 	%f2948, 0f00000000;
	@%p521 bra 	$L__BB1_277;
	ld.global.f32 	%f2758, [ST2084_M2];
	rcp.rn.f32 	%f2759, %f2758;
	abs.f32 	%f290, %f256;
	setp.eq.f32 	%p522, %f256, 0f3F800000;
	setp.eq.f32 	%p523, %f2759, 0f00000000;
	or.pred  	%p524, %p522, %p523;
	mov.f32 	%f2947, 0f3F800000;
	@%p524 bra 	$L__BB1_269;
	setp.num.f32 	%p525, %f290, %f290;
	abs.f32 	%f2760, %f2759;
	setp.num.f32 	%p526, %f2760, %f2760;
	and.pred  	%p527, %p525, %p526;
	@%p527 bra 	$L__BB1_267;
	add.rn.f32 	%f2947, %f256, %f2759;
	bra.uni 	$L__BB1_269;
$L__BB1_267:
	setp.lt.f32 	%p528, %f290, 0f00800000;
	mul.f32 	%f2762, %f290, 0f4B800000;
	selp.f32 	%f2763, %f2762, %f290, %p528;
	mov.b32 	%r470, %f2763;
	add.s32 	%r471, %r470, -1060439283;
	and.b32  	%r472, %r471, -8388608;
	sub.s32 	%r473, %r470, %r472;
	mov.b32 	%f2764, %r473;
	cvt.rn.f32.s32 	%f2765, %r472;
	selp.f32 	%f2766, 0fC1C00000, 0f00000000, %p528;
	fma.rn.f32 	%f2767, %f2765, 0f34000000, %f2766;
	add.f32 	%f2768, %f2764, 0fBF800000;
	add.f32 	%f2769, %f2764, 0f3F800000;
	rcp.approx.ftz.f32 	%f2770, %f2769;
	add.f32 	%f2771, %f2768, %f2768;
	mul.f32 	%f2772, %f2771, %f2770;
	mul.f32 	%f2773, %f2772, %f2772;
	neg.f32 	%f2774, %f2772;
	sub.f32 	%f2775, %f2768, %f2772;
	add.f32 	%f2776, %f2775, %f2775;
	fma.rn.f32 	%f2777, %f2774, %f2768, %f2776;
	mul.rn.f32 	%f2778, %f2770, %f2777;
	fma.rn.f32 	%f2779, %f2773, 0f3A2C32E4, 0f3B52E7DB;
	fma.rn.f32 	%f2780, %f2779, %f2773, 0f3C93BB73;
	fma.rn.f32 	%f2781, %f2780, %f2773, 0f3DF6384F;
	mul.rn.f32 	%f2782, %f2781, %f2773;
	fma.rn.f32 	%f2783, %f2772, 0f3FB8AA3B, %f2767;
	mul.f32 	%f2784, %f2782, 0f40400000;
	sub.f32 	%f2785, %f2767, %f2783;
	fma.rn.f32 	%f2786, %f2772, 0f3FB8AA3B, %f2785;
	fma.rn.f32 	%f2787, %f2778, 0f3FB8AA3B, %f2786;
	fma.rn.f32 	%f2788, %f2772, 0f32A55E34, %f2787;
	fma.rn.f32 	%f2789, %f2784, %f2778, %f2788;
	fma.rn.f32 	%f2790, %f2782, %f2772, %f2789;
	add.rn.f32 	%f2791, %f2783, %f2790;
	mul.rn.f32 	%f2792, %f2791, %f2759;
	cvt.rni.f32.f32 	%f2793, %f2792;
	sub.f32 	%f2794, %f2792, %f2793;
	neg.f32 	%f2795, %f2792;
	fma.rn.f32 	%f2796, %f2791, %f2759, %f2795;
	neg.f32 	%f2797, %f2783;
	add.rn.f32 	%f2798, %f2791, %f2797;
	neg.f32 	%f2799, %f2798;
	add.rn.f32 	%f2800, %f2790, %f2799;
	fma.rn.f32 	%f2801, %f2800, %f2759, %f2796;
	add.f32 	%f2802, %f2794, %f2801;
	setp.gt.f32 	%p529, %f2793, 0f00000000;
	selp.b32 	%r474, 0, -2097152000, %p529;
	setp.neu.f32 	%p530, %f290, 0f7F800000;
	setp.lt.f32 	%p531, %f2792, 0f00000000;
	selp.f32 	%f2803, 0f00000000, 0f7F800000, %p531;
	abs.f32 	%f2804, %f2792;
	setp.gt.f32 	%p532, %f2804, 0f43180000;
	cvt.rzi.s32.f32 	%r475, %f2793;
	shl.b32 	%r476, %r475, 23;
	sub.s32 	%r477, %r476, %r474;
	mov.b32 	%f2805, %r477;
	add.s32 	%r478, %r474, 2130706432;
	mov.b32 	%f2806, %r478;
	fma.rn.f32 	%f2807, %f2802, 0f391FCB8E, 0f3AAF85ED;
	fma.rn.f32 	%f2808, %f2807, %f2802, 0f3C1D9856;
	fma.rn.f32 	%f2809, %f2808, %f2802, 0f3D6357BB;
	fma.rn.f32 	%f2810, %f2809, %f2802, 0f3E75FDEC;
	fma.rn.f32 	%f2811, %f2810, %f2802, 0f3F317218;
	fma.rn.f32 	%f2812, %f2811, %f2802, 0f3F800000;
	mul.f32 	%f2813, %f2812, %f2806;
	mul.f32 	%f2814, %f2813, %f2805;
	selp.f32 	%f2947, %f2803, %f2814, %p532;
	@%p530 bra 	$L__BB1_269;
	mul.f32 	%f2815, %f2759, 0f3F000000;
	cvt.rzi.f32.f32 	%f2816, %f2815;
	add.f32 	%f2817, %f2816, %f2816;
	sub.f32 	%f2818, %f2759, %f2817;
	abs.f32 	%f2819, %f2818;
	setp.neu.f32 	%p533, %f2819, 0f3F800000;
	add.f32 	%f2820, %f256, %f256;
	mov.b32 	%r479, %f2820;
	setp.lt.f32 	%p534, %f2759, 0f00000000;
	xor.b32  	%r480, %r479, 2139095040;
	selp.b32 	%r481, %r480, %r479, %p534;
	and.b32  	%r482, %r481, 2147483647;
	selp.b32 	%r483, %r482, %r481, %p533;
	mov.b32 	%f2947, %r483;
$L__BB1_269:
	ld.global.f32 	%f2822, [ST2084_C1];
	sub.f32 	%f2823, %f2947, %f2822;
	max.f32 	%f2824, %f2823, 0f00000000;
	ld.global.f32 	%f2825, [ST2084_C2];
	ld.global.f32 	%f2826, [ST2084_C3];
	mul.f32 	%f2827, %f2947, %f2826;
	sub.f32 	%f2828, %f2825, %f2827;
	max.f32 	%f2829, %f2828, 0f00800000;
	div.rn.f32 	%f295, %f2824, %f2829;
	ld.global.f32 	%f2830, [ST2084_M1];
	rcp.rn.f32 	%f2831, %f2830;
	mul.f32 	%f2832, %f2831, 0f3F000000;
	cvt.rzi.f32.f32 	%f2833, %f2832;
	add.f32 	%f2834, %f2833, %f2833;
	sub.f32 	%f2835, %f2831, %f2834;
	abs.f32 	%f297, %f2835;
	abs.f32 	%f298, %f295;
	setp.lt.f32 	%p535, %f298, 0f00800000;
	mul.f32 	%f2836, %f298, 0f4B800000;
	selp.f32 	%f2837, %f2836, %f298, %p535;
	selp.f32 	%f2838, 0fC1C00000, 0f00000000, %p535;
	mov.b32 	%r484, %f2837;
	add.s32 	%r485, %r484, -1060439283;
	and.b32  	%r486, %r485, -8388608;
	sub.s32 	%r487, %r484, %r486;
	mov.b32 	%f2839, %r487;
	cvt.rn.f32.s32 	%f2840, %r486;
	fma.rn.f32 	%f2841, %f2840, 0f34000000, %f2838;
	add.f32 	%f2842, %f2839, 0fBF800000;
	add.f32 	%f2843, %f2839, 0f3F800000;
	rcp.approx.ftz.f32 	%f2844, %f2843;
	add.f32 	%f2845, %f2842, %f2842;
	mul.f32 	%f2846, %f2845, %f2844;
	mul.f32 	%f2847, %f2846, %f2846;
	sub.f32 	%f2848, %f2842, %f2846;
	add.f32 	%f2849, %f2848, %f2848;
	neg.f32 	%f2850, %f2846;
	fma.rn.f32 	%f2851, %f2850, %f2842, %f2849;
	mul.rn.f32 	%f2852, %f2844, %f2851;
	fma.rn.f32 	%f2853, %f2847, 0f3A2C32E4, 0f3B52E7DB;
	fma.rn.f32 	%f2854, %f2853, %f2847, 0f3C93BB73;
	fma.rn.f32 	%f2855, %f2854, %f2847, 0f3DF6384F;
	mul.rn.f32 	%f2856, %f2855, %f2847;
	fma.rn.f32 	%f2857, %f2846, 0f3FB8AA3B, %f2841;
	sub.f32 	%f2858, %f2841, %f2857;
	fma.rn.f32 	%f2859, %f2846, 0f3FB8AA3B, %f2858;
	fma.rn.f32 	%f2860, %f2852, 0f3FB8AA3B, %f2859;
	fma.rn.f32 	%f2861, %f2846, 0f32A55E34, %f2860;
	mul.f32 	%f2862, %f2856, 0f40400000;
	fma.rn.f32 	%f2863, %f2862, %f2852, %f2861;
	fma.rn.f32 	%f2864, %f2856, %f2846, %f2863;
	add.rn.f32 	%f2865, %f2857, %f2864;
	neg.f32 	%f2866, %f2857;
	add.rn.f32 	%f2867, %f2865, %f2866;
	neg.f32 	%f2868, %f2867;
	add.rn.f32 	%f2869, %f2864, %f2868;
	mul.rn.f32 	%f2870, %f2865, %f2831;
	neg.f32 	%f2871, %f2870;
	fma.rn.f32 	%f2872, %f2865, %f2831, %f2871;
	fma.rn.f32 	%f2873, %f2869, %f2831, %f2872;
	cvt.rni.f32.f32 	%f2874, %f2870;
	sub.f32 	%f2875, %f2870, %f2874;
	add.f32 	%f2876, %f2875, %f2873;
	fma.rn.f32 	%f2877, %f2876, 0f391FCB8E, 0f3AAF85ED;
	fma.rn.f32 	%f2878, %f2877, %f2876, 0f3C1D9856;
	fma.rn.f32 	%f2879, %f2878, %f2876, 0f3D6357BB;
	fma.rn.f32 	%f2880, %f2879, %f2876, 0f3E75FDEC;
	fma.rn.f32 	%f2881, %f2880, %f2876, 0f3F317218;
	fma.rn.f32 	%f2882, %f2881, %f2876, 0f3F800000;
	cvt.rzi.s32.f32 	%r488, %f2874;
	setp.gt.f32 	%p536, %f2874, 0f00000000;
	selp.b32 	%r489, 0, -2097152000, %p536;
	add.s32 	%r490, %r489, 2130706432;
	mov.b32 	%f2883, %r490;
	mul.f32 	%f2884, %f2882, %f2883;
	shl.b32 	%r491, %r488, 23;
	sub.s32 	%r492, %r491, %r489;
	mov.b32 	%f2885, %r492;
	mul.f32 	%f2886, %f2884, %f2885;
	abs.f32 	%f2887, %f2870;
	setp.gt.f32 	%p537, %f2887, 0f43180000;
	setp.lt.f32 	%p538, %f2870, 0f00000000;
	selp.f32 	%f2888, 0f00000000, 0f7F800000, %p538;
	selp.f32 	%f299, %f2888, %f2886, %p537;
	setp.eq.f32 	%p539, %f295, 0f3F800000;
	setp.eq.f32 	%p540, %f2831, 0f00000000;
	or.pred  	%p541, %p539, %p540;
	mov.f32 	%f2948, 0f3F800000;
	@%p541 bra 	$L__BB1_277;
	setp.num.f32 	%p542, %f298, %f298;
	abs.f32 	%f2889, %f2831;
	setp.num.f32 	%p543, %f2889, %f2889;
	and.pred  	%p544, %p542, %p543;
	@%p544 bra 	$L__BB1_272;
	add.rn.f32 	%f2948, %f295, %f2831;
	bra.uni 	$L__BB1_277;
$L__BB1_272:
	setp.neu.f32 	%p545, %f295, 0f00000000;
	setp.neu.f32 	%p546, %f298, 0f7F800000;
	and.pred  	%p547, %p545, %p546;
	@%p547 bra 	$L__BB1_274;
	setp.neu.f32 	%p554, %f297, 0f3F800000;
	add.f32 	%f2894, %f295, %f295;
	mov.b32 	%r493, %f2894;
	setp.lt.f32 	%p555, %f2831, 0f00000000;
	xor.b32  	%r494, %r493, 2139095040;
	selp.b32 	%r495, %r494, %r493, %p555;
	and.b32  	%r496, %r495, 2147483647;
	selp.b32 	%r497, %r496, %r495, %p554;
	mov.b32 	%f2948, %r497;
	bra.uni 	$L__BB1_277;
$L__BB1_274:
	setp.eq.f32 	%p548, %f295, 0fBF800000;
	setp.eq.f32 	%p549, %f2889, 0f7F800000;
	and.pred  	%p550, %p548, %p549;
	@%p550 bra 	$L__BB1_277;
	setp.geu.f32 	%p551, %f295, 0f00000000;
	mov.f32 	%f2948, %f299;
	@%p551 bra 	$L__BB1_277;
	setp.neu.f32 	%p552, %f297, 0f3F800000;
	neg.f32 	%f2891, %f299;
	selp.f32 	%f2892, %f299, %f2891, %p552;
	cvt.rmi.f32.f32 	%f2893, %f2831;
	setp.neu.f32 	%p553, %f2831, %f2893;
	selp.f32 	%f2948, 0f7FFFFFFF, %f2892, %p553;
$L__BB1_277:
	ld.global.f32 	%f2895, [rgb2yuv_REC_709];
	ld.global.f32 	%f2896, [rgb2yuv_REC_709+4];
	mul.f32 	%f2897, %f2946, %f2896;
	fma.rn.f32 	%f2898, %f2944, %f2895, %f2897;
	ld.global.f32 	%f2899, [rgb2yuv_REC_709+8];
	fma.rn.f32 	%f2900, %f2948, %f2899, %f2898;
	cvt.rzi.u32.f32 	%r498, %f2900;
	st.global.u16 	[%rd8+2], %r498;
	ld.global.f32 	%f2901, [rgb2yuv_REC_709+12];
	ld.global.f32 	%f2902, [rgb2yuv_REC_709+16];
	mul.f32 	%f2903, %f2946, %f2902;
	fma.rn.f32 	%f2904, %f2944, %f2901, %f2903;
	ld.global.f32 	%f2905, [rgb2yuv_REC_709+20];
	fma.rn.f32 	%f2906, %f2948, %f2905, %f2904;
	cvt.rzi.u32.f32 	%r499, %f2906;
	st.global.u16 	[%rd5], %r499;
	ld.global.f32 	%f2907, [rgb2yuv_REC_709+24];
	ld.global.f32 	%f2908, [rgb2yuv_REC_709+28];
	mul.f32 	%f2909, %f2946, %f2908;
	fma.rn.f32 	%f2910, %f2944, %f2907, %f2909;
	ld.global.f32 	%f2911, [rgb2yuv_REC_709+32];
	fma.rn.f32 	%f2912, %f2948, %f2911, %f2910;
	cvt.rzi.u32.f32 	%r500, %f2912;
	st.global.u16 	[%rd6], %r500;
$L__BB1_278:
	ret;

}


// ===== COMPILED SASS (sm_100) =====

	.target	sm_100

	.elftype	@"ET_EXEC"


//--------------------- .note.nv.tkinfo           --------------------------
	.section	.note.nv.tkinfo,"",@"SHT_NOTE"
	.sectionflags	@"SHF_NOTE_NV_TKINFO"
	.tkinfo
        /*0018*/ 	.word	0x00000002
        /*0030*/ 	.string	""
        /*0030*/ 	.string	"ptxas"
        /*0030*/ 	.string	"Cuda compilation tools, release 13.0, V13.0.88"
        /*0030*/ 	.string	"Build cuda_13.0.r13.0/compiler.36424714_0"
        /*0030*/ 	.string	"-arch sm_100 -m 64 "



//--------------------- .note.nv.cuinfo           --------------------------
	.section	.note.nv.cuinfo,"",@"SHT_NOTE"
	.sectionflags	@"SHF_NOTE_NV_CUINFO"
        /*0018*/ 	.short	0x0002
        /*001a*/ 	.short	0x0064
        /*001c*/ 	.short	0x0082
	.zero		2


//--------------------- .nv.info                  --------------------------
	.section	.nv.info,"",@"SHT_CUDA_INFO"
	.align	4


	//----- nvinfo : EIATTR_REGCOUNT
	.align		4
        /*0000*/ 	.byte	0x04, 0x2f
        /*0002*/ 	.short	(.L_21 - .L_20)
	.align		4
.L_20:
        /*0004*/ 	.word	index@(_Z5doGPUPhS_i)
        /*0008*/ 	.word	0x00000008


	//----- nvinfo : EIATTR_FRAME_SIZE
	.align		4
.L_21:
        /*000c*/ 	.byte	0x04, 0x11
        /*000e*/ 	.short	(.L_23 - .L_22)
	.align		4
.L_22:
        /*0010*/ 	.word	index@(_Z5doGPUPhS_i)
        /*0014*/ 	.word	0x00000000


	//----- nvinfo : EIATTR_REGCOUNT
	.align		4
.L_23:
        /*0018*/ 	.byte	0x04, 0x2f
        /*001a*/ 	.short	(.L_25 - .L_24)
	.align		4
.L_24:
        /*001c*/ 	.word	index@(_Z15calc_colorspacePhS_S_iiiiS_S_S_i)
        /*0020*/ 	.word	0x00000020


	//----- nvinfo : EIATTR_FRAME_SIZE
	.align		4
.L_25:
        /*0024*/ 	.byte	0x04, 0x11
        /*0026*/ 	.short	(.L_27 - .L_26)
	.align		4
.L_26:
        /*0028*/ 	.word	index@($__internal_1_$__cuda_sm3x_div_rn_noftz_f32_slowpath)
        /*002c*/ 	.word	0x00000000


	//----- nvinfo : EIATTR_FRAME_SIZE
	.align		4
.L_27:
        /*0030*/ 	.byte	0x04, 0x11
        /*0032*/ 	.short	(.L_29 - .L_28)
	.align		4
.L_28:
        /*0034*/ 	.word	index@($__internal_0_$__cuda_sm20_rcp_rn_f32_slowpath)
        /*0038*/ 	.word	0x00000000


	//----- nvinfo : EIATTR_FRAME_SIZE
	.align		4
.L_29:
        /*003c*/ 	.byte	0x04, 0x11
        /*003e*/ 	.short	(.L_31 - .L_30)
	.align		4
.L_30:
        /*0040*/ 	.word	index@(_Z15calc_colorspacePhS_S_iiiiS_S_S_i)
        /*0044*/ 	.word	0x00000000


	//----- nvinfo : EIATTR_MIN_STACK_SIZE
	.align		4
.L_31:
        /*0048*/ 	.byte	0x04, 0x12
        /*004a*/ 	.short	(.L_33 - .L_32)
	.align		4
.L_32:
        /*004c*/ 	.word	index@(_Z15calc_colorspacePhS_S_iiiiS_S_S_i)
        /*0050*/ 	.word	0x00000000


	//----- nvinfo : EIATTR_MIN_STACK_SIZE
	.align		4
.L_33:
        /*0054*/ 	.byte	0x04, 0x12
        /*0056*/ 	.short	(.L_35 - .L_34)
	.align		4
.L_34:
        /*0058*/ 	.word	index@(_Z5doGPUPhS_i)
        /*005c*/ 	.word	0x00000000
.L_35:


//--------------------- .nv.compat                --------------------------
	.section	.nv.compat,"",@"SHT_CUDA_COMPAT_INFO"
	.align	4
        /*0000*/ 	.byte	0x02, 0x09, 0x00, 0x00, 0x02, 0x02, 0x01, 0x00, 0x02, 0x05, 0x05, 0x00, 0x03, 0x07, 0x01, 0x01
        /*0010*/ 	.byte	0x02, 0x03, 0x00, 0x00, 0x02, 0x06, 0x01, 0x00, 0x04, 0x0b, 0x08, 0x00, 0x01, 0x00, 0x00, 0x00
        /*0020*/ 	.byte	0x00, 0x00, 0x00, 0x00


//--------------------- .nv.info._Z15calc_colorspacePhS_S_iiiiS_S_S_i --------------------------
	.section	.nv.info._Z15calc_colorspacePhS_S_iiiiS_S_S_i,"",@"SHT_CUDA_INFO"
	.sectionflags	@""
	.align	4


	//----- nvinfo : EIATTR_CUDA_API_VERSION
	.align		4
        /*0000*/ 	.byte	0x04, 0x37
        /*0002*/ 	.short	(.L_37 - .L_36)
.L_36:
        /*0004*/ 	.word	0x00000082


	//----- nvinfo : EIATTR_KPARAM_INFO
	.align		4
.L_37:
        /*0008*/ 	.byte	0x04, 0x17
        /*000a*/ 	.short	(.L_39 - .L_38)
.L_38:
        /*000c*/ 	.word	0x00000000
        /*0010*/ 	.short	0x000a
        /*0012*/ 	.short	0x0040
        /*0014*/ 	.byte	0x00, 0xf0, 0x11, 0x00


	//----- nvinfo : EIATTR_KPARAM_INFO
	.align		4
.L_39:
        /*0018*/ 	.byte	0x04, 0x17
        /*001a*/ 	.short	(.L_41 - .L_40)
.L_40:
        /*001c*/ 	.word	0x00000000
        /*0020*/ 	.short	0x0009
        /*0022*/ 	.short	0x0038
        /*0024*/ 	.byte	0x00, 0xf5, 0x21, 0x00


	//----- nvinfo : EIATTR_KPARAM_INFO
	.align		4
.L_41:
        /*0028*/ 	.byte	0x04, 0x17
        /*002a*/ 	.short	(.L_43 - .L_42)
.L_42:
        /*002c*/ 	.word	0x00000000
        /*0030*/ 	.short	0x0008
        /*0032*/ 	.short	0x0030
        /*0034*/ 	.byte	0x00, 0xf5, 0x21, 0x00


	//----- nvinfo : EIATTR_KPARAM_INFO
	.align		4
.L_43:
        /*0038*/ 	.byte	0x04, 0x17
        /*003a*/ 	.short	(.L_45 - .L_44)
.L_44:
        /*003c*/ 	.word	0x00000000
        /*0040*/ 	.short	0x0007
        /*0042*/ 	.short	0x0028
        /*0044*/ 	.byte	0x00, 0xf5, 0x21, 0x00


	//----- nvinfo : EIATTR_KPARAM_INFO
	.align		4
.L_45:
        /*0048*/ 	.byte	0x04, 0x17
        /*004a*/ 	.short	(.L_47 - .L_46)
.L_46:
        /*004c*/ 	.word	0x00000000
        /*0050*/ 	.short	0x0006
        /*0052*/ 	.short	0x0024
        /*0054*/ 	.byte	0x00, 0xf0, 0x11, 0x00


	//----- nvinfo : EIATTR_KPARAM_INFO
	.align		4
.L_47:
        /*0058*/ 	.byte	0x04, 0x17
        /*005a*/ 	.short	(.L_49 - .L_48)
.L_48:
        /*005c*/ 	.word	0x00000000
        /*0060*/ 	.short	0x0005
        /*0062*/ 	.short	0x0020
        /*0064*/ 	.byte	0x00, 0xf0, 0x11, 0x00


	//----- nvinfo : EIATTR_KPARAM_INFO
	.align		4
.L_49:
        /*0068*/ 	.byte	0x04, 0x17
        /*006a*/ 	.short	(.L_51 - .L_50)
.L_50:
        /*006c*/ 	.word	0x00000000
        /*0070*/ 	.short	0x0004
        /*0072*/ 	.short	0x001c
        /*0074*/ 	.byte	0x00, 0xf0, 0x11, 0x00


	//----- nvinfo : EIATTR_KPARAM_INFO
	.align		4
.L_51:
        /*0078*/ 	.byte	0x04, 0x17
        /*007a*/ 	.short	(.L_53 - .L_52)
.L_52:
        /*007c*/ 	.word	0x00000000
        /*0080*/ 	.short	0x0003
        /*0082*/ 	.short	0x0018
        /*0084*/ 	.byte	0x00, 0xf0, 0x11, 0x00


	//----- nvinfo : EIATTR_KPARAM_INFO
	.align		4
.L_53:
        /*0088*/ 	.byte	0x04, 0x17
        /*008a*/ 	.short	(.L_55 - .L_54)
.L_54:
        /*008c*/ 	.word	0x00000000
        /*0090*/ 	.short	0x0002
        /*0092*/ 	.short	0x0010
        /*0094*/ 	.byte	0x00, 0xf5, 0x21, 0x00


	//----- nvinfo : EIATTR_KPARAM_INFO
	.align		4
.L_55:
        /*0098*/ 	.byte	0x04, 0x17
        /*009a*/ 	.short	(.L_57 - .L_56)
.L_56:
        /*009c*/ 	.word	0x00000000
        /*00a0*/ 	.short	0x0001
        /*00a2*/ 	.short	0x0008
        /*00a4*/ 	.byte	0x00, 0xf5, 0x21, 0x00


	//----- nvinfo : EIATTR_KPARAM_INFO
	.align		4
.L_57:
        /*00a8*/ 	.byte	0x04, 0x17
        /*00aa*/ 	.short	(.L_59 - .L_58)
.L_58:
        /*00ac*/ 	.word	0x00000000
        /*00b0*/ 	.short	0x0000
        /*00b2*/ 	.short	0x0000
        /*00b4*/ 	.byte	0x00, 0xf5, 0x21, 0x00


	//----- nvinfo : EIATTR_SPARSE_MMA_MASK
	.align		4
.L_59:
        /*00b8*/ 	.byte	0x03, 0x50
        /*00ba*/ 	.short	0x0000


	//----- nvinfo : EIATTR_MAXREG_COUNT
	.align		4
        /*00bc*/ 	.byte	0x03, 0x1b
        /*00be*/ 	.short	0x00ff


	//----- nvinfo : EIATTR_MERCURY_ISA_VERSION
	.align		4
        /*00c0*/ 	.byte	0x03, 0x5f
        /*00c2*/ 	.short	0x0101


	//----- nvinfo : EIATTR_VRC_CTA_INIT_COUNT
	.align		4
        /*00c4*/ 	.byte	0x02, 0x4a
	.zero		1
	.zero		1


	//----- nvinfo : EIATTR_EXIT_INSTR_OFFSETS
	.align		4
        /*00c8*/ 	.byte	0x04, 0x1c
        /*00ca*/ 	.short	(.L_61 - .L_60)


	//   ....[0]....
.L_60:
        /*00cc*/ 	.word	0x00000270


	//   ....[1]....
        /*00d0*/ 	.word	0x00010f20


	//----- nvinfo : EIATTR_CRS_STACK_SIZE
	.align		4
.L_61:
        /*00d4*/ 	.byte	0x04, 0x1e
        /*00d6*/ 	.short	(.L_63 - .L_62)
.L_62:
        /*00d8*/ 	.word	0x00000000


	//----- nvinfo : EIATTR_CBANK_PARAM_SIZE
	.align		4
.L_63:
        /*00dc*/ 	.byte	0x03, 0x19
        /*00de*/ 	.short	0x0044


	//----- nvinfo : EIATTR_PARAM_CBANK
	.align		4
        /*00e0*/ 	.byte	0x04, 0x0a
        /*00e2*/ 	.short	(.L_65 - .L_64)
	.align		4
.L_64:
        /*00e4*/ 	.word	index@(.nv.constant0._Z15calc_colorspacePhS_S_iiiiS_S_S_i)
        /*00e8*/ 	.short	0x0380
        /*00ea*/ 	.short	0x0044


	//----- nvinfo : EIATTR_SW_WAR
	.align		4
.L_65:
        /*00ec*/ 	.byte	0x04, 0x36
        /*00ee*/ 	.short	(.L_67 - .L_66)
.L_66:
        /*00f0*/ 	.word	0x00000008
.L_67:


//--------------------- .nv.info._Z5doGPUPhS_i    --------------------------
	.section	.nv.info._Z5doGPUPhS_i,"",@"SHT_CUDA_INFO"
	.sectionflags	@""
	.align	4


	//----- nvinfo : EIATTR_CUDA_API_VERSION
	.align		4
        /*0000*/ 	.byte	0x04, 0x37
        /*0002*/ 	.short	(.L_69 - .L_68)
.L_68:
        /*0004*/ 	.word	0x00000082


	//----- nvinfo : EIATTR_KPARAM_INFO
	.align		4
.L_69:
        /*0008*/ 	.byte	0x04, 0x17
        /*000a*/ 	.short	(.L_71 - .L_70)
.L_70:
        /*000c*/ 	.word	0x00000000
        /*0010*/ 	.short	0x0002
        /*0012*/ 	.short	0x0010
        /*0014*/ 	.byte	0x00, 0xf0, 0x11, 0x00


	//----- nvinfo : EIATTR_KPARAM_INFO
	.align		4
.L_71:
        /*0018*/ 	.byte	0x04, 0x17
        /*001a*/ 	.short	(.L_73 - .L_72)
.L_72:
        /*001c*/ 	.word	0x00000000
        /*0020*/ 	.short	0x0001
        /*0022*/ 	.short	0x0008
        /*0024*/ 	.byte	0x00, 0xf5, 0x21, 0x00


	//----- nvinfo : EIATTR_KPARAM_INFO
	.align		4
.L_73:
        /*0028*/ 	.byte	0x04, 0x17
        /*002a*/ 	.short	(.L_75 - .L_74)
.L_74:
        /*002c*/ 	.word	0x00000000
        /*0030*/ 	.short	0x0000
        /*0032*/ 	.short	0x0000
        /*0034*/ 	.byte	0x00, 0xf5, 0x21, 0x00


	//----- nvinfo : EIATTR_SPARSE_MMA_MASK
	.align		4
.L_75:
        /*0038*/ 	.byte	0x03, 0x50
        /*003a*/ 	.short	0x0000


	//----- nvinfo : EIATTR_MAXREG_COUNT
	.align		4
        /*003c*/ 	.byte	0x03, 0x1b
        /*003e*/ 	.short	0x00ff


	//----- nvinfo : EIATTR_MERCURY_ISA_VERSION
	.align		4
        /*0040*/ 	.byte	0x03, 0x5f
        /*0042*/ 	.short	0x0101


	//----- nvinfo : EIATTR_VRC_CTA_INIT_COUNT
	.align		4
        /*0044*/ 	.byte	0x02, 0x4a
	.zero		1
	.zero		1


	//----- nvinfo : EIATTR_EXIT_INSTR_OFFSETS
	.align		4
        /*0048*/ 	.byte	0x04, 0x1c
        /*004a*/ 	.short	(.L_77 - .L_76)


	//   ....[0]....
.L_76:
        /*004c*/ 	.word	0x00000070


	//   ....[1]....
        /*0050*/ 	.word	0x00000110


	//----- nvinfo : EIATTR_CBANK_PARAM_SIZE
	.align		4
.L_77:
        /*0054*/ 	.byte	0x03, 0x19
        /*0056*/ 	.short	0x0014


	//----- nvinfo : EIATTR_PARAM_CBANK
	.align		4
        /*0058*/ 	.byte	0x04, 0x0a
        /*005a*/ 	.short	(.L_79 - .L_78)
	.align		4
.L_78:
        /*005c*/ 	.word	index@(.nv.constant0._Z5doGPUPhS_i)
        /*0060*/ 	.short	0x0380
        /*0062*/ 	.short	0x0014


	//----- nvinfo : EIATTR_SW_WAR
	.align		4
.L_79:
        /*0064*/ 	.byte	0x04, 0x36
        /*0066*/ 	.short	(.L_81 - .L_80)
.L_80:
        /*0068*/ 	.word	0x00000008
.L_81:


//--------------------- .nv.callgraph             --------------------------
	.section	.nv.callgraph,"",@"SHT_CUDA_CALLGRAPH"
	.align	4
	.sectionentsize	8
	.align		4
        /*0000*/ 	.word	0x00000000
	.align		4
        /*0004*/ 	.word	0xffffffff
	.align		4
        /*0008*/ 	.word	0x00000000
	.align		4
        /*000c*/ 	.word	0xfffffffe
	.align		4
        /*0010*/ 	.word	0x00000000
	.align		4
        /*0014*/ 	.word	0xfffffffd
	.align		4
        /*0018*/ 	.word	0x00000000
	.align		4
        /*001c*/ 	.word	0xfffffffc


//--------------------- .nv.constant4             --------------------------
	.section	.nv.constant4,"a",@progbits
	.align	8
	.align		8
.nv.constant4:
        /*0000*/ 	.dword	FCC_KR
	.align		8
        /*0008*/ 	.dword	FCC_KB
	.align		8
        /*0010*/ 	.dword	SMPTE_240M_KR
	.align		8
        /*0018*/ 	.dword	SMPTE_240M_KB
	.align		8
        /*0020*/ 	.dword	REC_601_KR
	.align		8
        /*0028*/ 	.dword	REC_601_KB
	.align		8
        /*0030*/ 	.dword	REC_709_KR
	.align		8
        /*0038*/ 	.dword	REC_709_KB
	.align		8
        /*0040*/ 	.dword	REC_2020_KR
	.align		8
        /*0048*/ 	.dword	REC_2020_KB
	.align		8
        /*0050*/ 	.dword	REC709_ALPHA
	.align		8
        /*0058*/ 	.dword	REC709_BETA
	.align		8
        /*0060*/ 	.dword	ST2084_M1
	.align		8
        /*0068*/ 	.dword	ST2084_M2
	.align		8
        /*0070*/ 	.dword	ST2084_C1
	.align		8
        /*0078*/ 	.dword	ST2084_C2
	.align		8
        /*0080*/ 	.dword	ST2084_C3
	.align		8
        /*0088*/ 	.dword	yuv2rgb_REC_2020_NCL
	.align		8
        /*0090*/ 	.dword	rgb2yuv_REC_709
	.align		8
        /*0098*/ 	.dword	gamutMa


//--------------------- .text._Z15calc_colorspacePhS_S_iiiiS_S_S_i --------------------------
	.section	.text._Z15calc_colorspacePhS_S_iiiiS_S_S_i,"ax",@progbits
	.align	128
        .global         _Z15calc_colorspacePhS_S_iiiiS_S_S_i
        .type           _Z15calc_colorspacePhS_S_iiiiS_S_S_i,@function
        .size           _Z15calc_colorspacePhS_S_iiiiS_S_S_i,(.L_x_222 - _Z15calc_colorspacePhS_S_iiiiS_S_S_i)
        .other          _Z15calc_colorspacePhS_S_iiiiS_S_S_i,@"STO_CUDA_ENTRY STV_DEFAULT"
_Z15calc_colorspacePhS_S_iiiiS_S_S_i:
.text._Z15calc_colorspacePhS_S_iiiiS_S_S_i:
[----:B------:R-:W-:Y:S08]  /*0000*/  LDC R1, c[0x0][0x37c] ;  /* 0x0000df00ff017b82 */ /* 0x000ff00000000800 */
[----:B------:R-:W0:Y:S01]  /*0010*/  LDC R0, c[0x0][0x398] ;  /* 0x0000e600ff007b82 */ /* 0x000e220000000800 */
[----:B------:R-:W1:Y:S01]  /*0020*/  S2R R4, SR_CTAID.X ;  /* 0x0000000000047919 */ /* 0x000e620000002500 */
[----:B------:R-:W1:Y:S01]  /*0030*/  LDCU UR4, c[0x0][0x360] ;  /* 0x00006c00ff0477ac */ /* 0x000e620008000800 */
[----:B------:R-:W1:Y:S01]  /*0040*/  S2R R7, SR_TID.X ;  /* 0x0000000000077919 */ /* 0x000e620000002100 */
[----:B0-----:R-:W-:-:S04]  /*0050*/  LEA.HI R2, R0, R0, RZ, 0x1 ;  /* 0x0000000000027211 */ /* 0x001fc800078f08ff */
[----:B------:R-:W-:-:S04]  /*0060*/  SHF.R.S32.HI R5, RZ, 0x1, R2 ;  /* 0x00000001ff057819 */ /* 0x000fc80000011402 */
[----:B------:R-:W-:-:S04]  /*0070*/  IABS R9, R5 ;  /* 0x0000000500097213 */ /* 0x000fc80000000000 */
[----:B------:R-:W0:Y:S01]  /*0080*/  I2F.RP R6, R9 ;  /* 0x0000000900067306 */ /* 0x000e220000209400 */
[----:B-1----:R-:W-:Y:S01]  /*0090*/  IMAD R4, R4, UR4, R7 ;  /* 0x0000000404047c24 */ /* 0x002fe2000f8e0207 */
[----:B------:R-:W1:Y:S06]  /*00a0*/  LDCU UR4, c[0x0][0x39c] ;  /* 0x00007380ff0477ac */ /* 0x000e6c0008000800 */
[----:B0-----:R-:W0:Y:S02]  /*00b0*/  MUFU.RCP R6, R6 ;  /* 0x0000000600067308 */ /* 0x001e240000001000 */
[----:B0-----:R-:W-:-:S02]  /*00c0*/  IADD3 R2, PT, PT, R6, 0xffffffe, RZ ;  /* 0x0ffffffe06027810 */ /* 0x001fc40007ffe0ff */
[----:B------:R-:W-:-:S04]  /*00d0*/  IABS R6, R4 ;  /* 0x0000000400067213 */ /* 0x000fc80000000000 */
[----:B------:R0:W2:Y:S02]  /*00e0*/  F2I.FTZ.U32.TRUNC.NTZ R3, R2 ;  /* 0x0000000200037305 */ /* 0x0000a4000021f000 */
[----:B0-----:R-:W-:Y:S01]  /*00f0*/  HFMA2 R2, -RZ, RZ, 0, 0 ;  /* 0x00000000ff027431 */ /* 0x001fe200000001ff */
[----:B--2---:R-:W-:-:S05]  /*0100*/  IADD3 R8, PT, PT, RZ, -R3, RZ ;  /* 0x80000003ff087210 */ /* 0x004fca0007ffe0ff */
[----:B------:R-:W-:Y:S01]  /*0110*/  IMAD R7, R8, R9, RZ ;  /* 0x0000000908077224 */ /* 0x000fe200078e02ff */
[----:B------:R-:W-:-:S03]  /*0120*/  IABS R8, R5 ;  /* 0x0000000500087213 */ /* 0x000fc60000000000 */
[----:B------:R-:W-:Y:S01]  /*0130*/  IMAD.HI.U32 R3, R3, R7, R2 ;  /* 0x0000000703037227 */ /* 0x000fe200078e0002 */
[----:B------:R-:W-:-:S05]  /*0140*/  IADD3 R2, PT, PT, RZ, -R8, RZ ;  /* 0x80000008ff027210 */ /* 0x000fca0007ffe0ff */
[----:B------:R-:W-:-:S04]  /*0150*/  IMAD.HI.U32 R3, R3, R6, RZ ;  /* 0x0000000603037227 */ /* 0x000fc800078e00ff */
[----:B------:R-:W-:-:S05]  /*0160*/  IMAD R2, R3, R2, R6 ;  /* 0x0000000203027224 */ /* 0x000fca00078e0206 */
[----:B------:R-:W-:-:S13]  /*0170*/  ISETP.GT.U32.AND P1, PT, R9, R2, PT ;  /* 0x000000020900720c */ /* 0x000fda0003f24070 */
[-C--:B------:R-:W-:Y:S02]  /*0180*/  @!P1 IADD3 R2, PT, PT, R2, -R9.reuse, RZ ;  /* 0x8000000902029210 */ /* 0x080fe40007ffe0ff */
[----:B------:R-:W-:Y:S02]  /*0190*/  @!P1 IADD3 R3, PT, PT, R3, 0x1, RZ ;  /* 0x0000000103039810 */ /* 0x000fe40007ffe0ff */
[----:B------:R-:W-:Y:S02]  /*01a0*/  ISETP.GE.U32.AND P0, PT, R2, R9, PT ;  /* 0x000000090200720c */ /* 0x000fe40003f06070 */
[----:B------:R-:W-:Y:S02]  /*01b0*/  LOP3.LUT R2, R4, R5, RZ, 0x3c, !PT ;  /* 0x0000000504027212 */ /* 0x000fe400078e3cff */
[----:B------:R-:W-:Y:S02]  /*01c0*/  ISETP.NE.AND P1, PT, R5, RZ, PT ;  /* 0x000000ff0500720c */ /* 0x000fe40003f25270 */
[----:B------:R-:W-:-:S07]  /*01d0*/  ISETP.GE.AND P2, PT, R2, RZ, PT ;  /* 0x000000ff0200720c */ /* 0x000fce0003f46270 */
[----:B------:R-:W-:-:S06]  /*01e0*/  @P0 IADD3 R3, PT, PT, R3, 0x1, RZ ;  /* 0x0000000103030810 */ /* 0x000fcc0007ffe0ff */
[----:B------:R-:W-:Y:S02]  /*01f0*/  @!P2 IADD3 R3, PT, PT, -R3, RZ, RZ ;  /* 0x000000ff0303a210 */ /* 0x000fe40007ffe1ff */
[----:B------:R-:W-:-:S04]  /*0200*/  @!P1 LOP3.LUT R3, RZ, R5, RZ, 0x33, !PT ;  /* 0x00000005ff039212 */ /* 0x000fc800078e33ff */
[C---:B------:R-:W-:Y:S02]  /*0210*/  IADD3 R2, PT, PT, -R3.reuse, RZ, RZ ;  /* 0x000000ff03027210 */ /* 0x040fe40007ffe1ff */
[----:B------:R-:W-:-:S03]  /*0220*/  SHF.L.U32 R7, R3, 0x1, RZ ;  /* 0x0000000103077819 */ /* 0x000fc600000006ff */
[----:B------:R-:W-:Y:S01]  /*0230*/  IMAD R2, R5, R2, R4 ;  /* 0x0000000205027224 */ /* 0x000fe200078e0204 */
[----:B-1----:R-:W-:-:S04]  /*0240*/  ISETP.GE.AND P0, PT, R7, UR4, PT ;  /* 0x0000000407007c0c */ /* 0x002fc8000bf06270 */
[----:B------:R-:W-:-:S04]  /*0250*/  SHF.L.U32 R6, R2, 0x1, RZ ;  /* 0x0000000102067819 */ /* 0x000fc800000006ff */
[----:B------:R-:W-:-:S13]  /*0260*/  ISETP.GE.OR P0, PT, R6, R0, P0 ;  /* 0x000000000600720c */ /* 0x000fda0000706670 */
[----:B------:R-:W-:Y:S05]  /*0270*/  @P0 EXIT ;  /* 0x000000000000094d */ /* 0x000fea0003800000 */
[----:B------:R-:W0:Y:S01]  /*0280*/  LDC.64 R18, c[0x0][0x388] ;  /* 0x0000e200ff127b82 */ /* 0x000e220000000a00 */
[----:B------:R-:W1:Y:S01]  /*0290*/  LDCU.64 UR6, c[0x0][0x3a0] ;  /* 0x00007400ff0677ac */ /* 0x000e620008000a00 */
[----:B------:R-:W2:Y:S06]  /*02a0*/  LDCU.64 UR4, c[0x0][0x358] ;  /* 0x00006b00ff0477ac */ /* 0x000eac0008000a00 */
[----:B------:R-:W3:Y:S08]  /*02b0*/  LDC.64 R16, c[0x0][0x380] ;  /* 0x0000e000ff107b82 */ /* 0x000ef00000000a00 */
[----:B------:R-:W4:Y:S01]  /*02c0*/  LDC.64 R4, c[0x4][0x88] ;  /* 0x01002200ff047b82 */ /* 0x000f220000000a00 */
[----:B-1----:R-:W-:-:S02]  /*02d0*/  IMAD R3, R3, UR7, R2 ;  /* 0x0000000703037c24 */ /* 0x002fc4000f8e0202 */
[----:B------:R-:W-:-:S05]  /*02e0*/  IMAD R7, R7, UR6, R6 ;  /* 0x0000000607077c24 */ /* 0x000fca000f8e0206 */
[----:B------:R-:W1:Y:S01]  /*02f0*/  LDC.64 R14, c[0x0][0x390] ;  /* 0x0000e400ff0e7b82 */ /* 0x000e620000000a00 */
[----:B0-----:R-:W-:-:S05]  /*0300*/  IMAD.WIDE R18, R3, 0x2, R18 ;  /* 0x0000000203127825 */ /* 0x001fca00078e0212 */
[----:B--2---:R-:W2:Y:S02]  /*0310*/  LDG.E.U16 R13, desc[UR4][R18.64] ;  /* 0x00000004120d7981 */ /* 0x004ea4000c1e1500 */
[----:B------:R-:W0:Y:S01]  /*0320*/  LDC.64 R8, c[0x4][0x58] ;  /* 0x01001600ff087b82 */ /* 0x000e220000000a00 */
[----:B---3--:R-:W-:-:S05]  /*0330*/  IMAD.WIDE R16, R7, 0x2, R16 ;  /* 0x0000000207107825 */ /* 0x008fca00078e0210 */
[----:B------:R-:W3:Y:S04]  /*0340*/  LDG.E.U16 R25, desc[UR4][R16.64] ;  /* 0x0000000410197981 */ /* 0x000ee8000c1e1500 */
[----:B----4-:R-:W4:Y:S04]  /*0350*/  LDG.E R24, desc[UR4][R4.64+0x4] ;  /* 0x0000040404187981 */ /* 0x010f28000c1e1900 */
[----:B------:R-:W5:Y:S01]  /*0360*/  LDG.E R12, desc[UR4][R4.64] ;  /* 0x00000004040c7981 */ /* 0x000f62000c1e1900 */
[----:B-1----:R-:W-:-:S03]  /*0370*/  IMAD.WIDE R14, R3, 0x2, R14 ;  /* 0x00000002030e7825 */ /* 0x002fc600078e020e */
[----:B------:R-:W5:Y:S04]  /*0380*/  LDG.E R11, desc[UR4][R4.64+0x10] ;  /* 0x00001004040b7981 */ /* 0x000f68000c1e1900 */
[----:B------:R-:W5:Y:S04]  /*0390*/  LDG.E R10, desc[UR4][R4.64+0x1c] ;  /* 0x00001c04040a7981 */ /* 0x000f68000c1e1900 */
[----:B------:R-:W5:Y:S04]  /*03a0*/  LDG.E.U16 R6, desc[UR4][R14.64] ;  /* 0x000000040e067981 */ /* 0x000f68000c1e1500 */
[----:B------:R-:W5:Y:S04]  /*03b0*/  LDG.E R23, desc[UR4][R4.64+0x8] ;  /* 0x0000080404177981 */ /* 0x000f68000c1e1900 */
[----:B0-----:R0:W5:Y:S04]  /*03c0*/  LDG.E R20, desc[UR4][R8.64] ;  /* 0x0000000408147981 */ /* 0x001168000c1e1900 */
[----:B------:R-:W5:Y:S04]  /*03d0*/  LDG.E R2, desc[UR4][R4.64+0xc] ;  /* 0x00000c0404027981 */ /* 0x000f68000c1e1900 */
[----:B------:R-:W5:Y:S01]  /*03e0*/  LDG.E R0, desc[UR4][R4.64+0x18] ;  /* 0x0000180404007981 */ /* 0x000f62000c1e1900 */
[----:B0-----:R-:W0:Y:S03]  /*03f0*/  LDC.64 R8, c[0x0][0x3b8] ;  /* 0x0000ee00ff087b82 */ /* 0x001e260000000a00 */
[----:B------:R-:W5:Y:S04]  /*0400*/  LDG.E R21, desc[UR4][R4.64+0x14] ;  /* 0x0000140404157981 */ /* 0x000f68000c1e1900 */
[----:B------:R1:W5:Y:S01]  /*0410*/  LDG.E R22, desc[UR4][R4.64+0x20] ;  /* 0x0000200404167981 */ /* 0x000362000c1e1900 */
[----:B------:R-:W-:Y:S01]  /*0420*/  BSSY.RECONVERGENT B2, `(.L_x_0) ;  /* 0x000007d000027945 */ /* 0x000fe20003800200 */
[----:B0-----:R-:W-:Y:S01]  /*0430*/  IMAD.WIDE R8, R3, 0x2, R8 ;  /* 0x0000000203087825 */ /* 0x001fe200078e0208 */
[----:B--2---:R-:W-:-:S02]  /*0440*/  I2FP.F32.U32 R13, R13 ;  /* 0x0000000d000d7245 */ /* 0x004fc40000201000 */
[----:B---3--:R-:W-:-:S03]  /*0450*/  I2FP.F32.U32 R25, R25 ;  /* 0x0000001900197245 */ /* 0x008fc60000201000 */
[----:B----4-:R-:W-:-:S04]  /*0460*/  FMUL R24, R13, R24 ;  /* 0x000000180d187220 */ /* 0x010fc80000400000 */
[----:B-----5:R-:W-:Y:S01]  /*0470*/  FFMA R27, R25, R12, R24 ;  /* 0x0000000c191b7223 */ /* 0x020fe20000000018 */
[C---:B------:R-:W-:Y:S01]  /*0480*/  FMUL R24, R13.reuse, R11 ;  /* 0x0000000b0d187220 */ /* 0x040fe20000400000 */
[----:B------:R-:W-:Y:S02]  /*0490*/  FMUL R29, R13, R10 ;  /* 0x0000000a0d1d7220 */ /* 0x000fe40000400000 */
[----:B------:R-:W0:Y:S01]  /*04a0*/  LDC.64 R12, c[0x0][0x3a8] ;  /* 0x0000ea00ff0c7b82 */ /* 0x000e220000000a00 */
[----:B------:R-:W-:-:S07]  /*04b0*/  I2FP.F32.U32 R26, R6 ;  /* 0x00000006001a7245 */ /* 0x000fce0000201000 */
[----:B------:R-:W2:Y:S01]  /*04c0*/  LDC.64 R10, c[0x0][0x3b0] ;  /* 0x0000ec00ff0a7b82 */ /* 0x000ea20000000a00 */
[----:B------:R-:W-:Y:S01]  /*04d0*/  FFMA R23, R26, R23, R27 ;  /* 0x000000171a177223 */ /* 0x000fe2000000001b */
[----:B------:R-:W-:-:S05]  /*04e0*/  FMUL R20, R20, 4.5 ;  /* 0x4090000014147820 */ /* 0x000fca0000400000 */
[----:B------:R-:W-:Y:S01]  /*04f0*/  FSETP.GEU.AND P0, PT, R23, R20, PT ;  /* 0x000000141700720b */ /* 0x000fe20003f0e000 */
[C---:B-1----:R-:W-:Y:S01]  /*0500*/  FFMA R5, R25.reuse, R2, R24 ;  /* 0x0000000219057223 */ /* 0x042fe20000000018 */
[----:B------:R-:W-:-:S03]  /*0510*/  FFMA R29, R25, R0, R29 ;  /* 0x00000000191d7223 */ /* 0x000fc6000000001d */
[----:B------:R-:W-:Y:S01]  /*0520*/  FFMA R6, R26, R21, R5 ;  /* 0x000000151a067223 */ /* 0x000fe20000000005 */
[----:B0-----:R-:W-:-:S04]  /*0530*/  IMAD.WIDE R12, R7, 0x2, R12 ;  /* 0x00000002070c7825 */ /* 0x001fc800078e020c */
[----:B------:R-:W-:Y:S01]  /*0540*/  FFMA R5, R26, R22, R29 ;  /* 0x000000161a057223 */ /* 0x000fe2000000001d */
[----:B--2---:R-:W-:Y:S02]  /*0550*/  IMAD.WIDE R10, R3, 0x2, R10 ;  /* 0x00000002030a7825 */ /* 0x004fe400078e020a */
[----:B------:R-:W-:Y:S05]  /*0560*/  @P0 BRA `(.L_x_1) ;  /* 0x0000000000400947 */ /* 0x000fea0003800000 */
[----:B------:R-:W-:Y:S01]  /*0570*/  HFMA2 R0, -RZ, RZ, 2.28125, 0 ;  /* 0x40900000ff007431 */ /* 0x000fe200000001ff */
[----:B------:R-:W-:Y:S01]  /*0580*/  MOV R3, 0x3e638e39 ;  /* 0x3e638e3900037802 */ /* 0x000fe20000000f00 */
[----:B------:R-:W0:Y:S01]  /*0590*/  FCHK P0, R23, 4.5 ;  /* 0x4090000017007902 */ /* 0x000e220000000000 */
[----:B------:R-:W-:Y:S03]  /*05a0*/  BSSY.RECONVERGENT B3, `(.L_x_2) ;  /* 0x000000a000037945 */ /* 0x000fe60003800200 */
[----:B------:R-:W-:-:S04]  /*05b0*/  FFMA R0, R3, -R0, 1 ;  /* 0x3f80000003007423 */ /* 0x000fc80000000800 */
[----:B------:R-:W-:-:S04]  /*05c0*/  FFMA R0, R0, R3, 0.22222222387790679932 ;  /* 0x3e638e3900007423 */ /* 0x000fc80000000003 */
[----:B------:R-:W-:-:S04]  /*05d0*/  FFMA R2, R23, R0, RZ ;  /* 0x0000000017027223 */ /* 0x000fc800000000ff */
[----:B------:R-:W-:-:S04]  /*05e0*/  FFMA R3, R2, -4.5, R23 ;  /* 0xc090000002037823 */ /* 0x000fc80000000017 */
[----:B------:R-:W-:Y:S01]  /*05f0*/  FFMA R0, R0, R3, R2 ;  /* 0x0000000300007223 */ /* 0x000fe20000000002 */
[----:B0-----:R-:W-:Y:S06]  /*0600*/  @!P0 BRA `(.L_x_3) ;  /* 0x00000000000c8947 */ /* 0x001fec0003800000 */
[----:B------:R-:W-:Y:S02]  /*0610*/  MOV R0, 0x40900000 ;  /* 0x4090000000007802 */ /* 0x000fe40000000f00 */
[----:B------:R-:W-:-:S07]  /*0620*/  MOV R4, 0x640 ;  /* 0x0000064000047802 */ /* 0x000fce0000000f00 */
[----:B------:R-:W-:Y:S05]  /*0630*/  CALL.REL.NOINC `($__internal_1_$__cuda_sm3x_div_rn_noftz_f32_slowpath) ;  /* 0x0000010c00107944 */ /* 0x000fea0003c00000 */
.L_x_3:
[----:B------:R-:W-:Y:S05]  /*0640*/  BSYNC.RECONVERGENT B3 ;  /* 0x0000000000037941 */ /* 0x000fea0003800200 */
.L_x_2:
[----:B------:R-:W-:Y:S01]  /*0650*/  MOV R7, R0 ;  /* 0x0000000000077202 */ /* 0x000fe20000000f00 */
[----:B------:R-:W-:Y:S06]  /*0660*/  BRA `(.L_x_4) ;  /* 0x0000000400607947 */ /* 0x000fec0003800000 */
.L_x_1:
[----:B------:R-:W0:Y:S02]  /*0670*/  LDC.64 R2, c[0x4][0x50] ;  /* 0x01001400ff027b82 */ /* 0x000e240000000a00 */
[----:B0-----:R-:W2:Y:S01]  /*0680*/  LDG.E R2, desc[UR4][R2.64] ;  /* 0x0000000402027981 */ /* 0x001ea2000c1e1900 */
[----:B------:R-:W-:Y:S01]  /*0690*/  BSSY.RECONVERGENT B3, `(.L_x_5) ;  /* 0x000000e000037945 */ /* 0x000fe20003800200 */
[----:B--2---:R-:W0:Y:S01]  /*06a0*/  MUFU.RCP R7, R2 ;  /* 0x0000000200077308 */ /* 0x004e220000001000 */
[----:B------:R-:W-:-:S04]  /*06b0*/  FADD R0, R2, -1 ;  /* 0xbf80000002007421 */ /* 0x000fc80000000000 */
[----:B------:R-:W-:-:S04]  /*06c0*/  FADD R23, R23, R0 ;  /* 0x0000000017177221 */ /* 0x000fc80000000000 */
[----:B------:R-:W1:Y:S01]  /*06d0*/  FCHK P0, R23, R2 ;  /* 0x0000000217007302 */ /* 0x000e620000000000 */
[----:B0-----:R-:W-:-:S04]  /*06e0*/  FFMA R4, -R2, R7, 1 ;  /* 0x3f80000002047423 */ /* 0x001fc80000000107 */
[----:B------:R-:W-:-:S04]  /*06f0*/  FFMA R4, R7, R4, R7 ;  /* 0x0000000407047223 */ /* 0x000fc80000000007 */
[----:B------:R-:W-:-:S04]  /*0700*/  FFMA R7, R23, R4, RZ ;  /* 0x0000000417077223 */ /* 0x000fc800000000ff */
[----:B------:R-:W-:-:S04]  /*0710*/  FFMA R0, -R2, R7, R23 ;  /* 0x0000000702007223 */ /* 0x000fc80000000117 */
[----:B------:R-:W-:Y:S01]  /*0720*/  FFMA R0, R4, R0, R7 ;  /* 0x0000000004007223 */ /* 0x000fe20000000007 */
[----:B-1----:R-:W-:Y:S06]  /*0730*/  @!P0 BRA `(.L_x_6) ;  /* 0x00000000000c8947 */ /* 0x002fec0003800000 */
[----:B------:R-:W-:Y:S02]  /*0740*/  MOV R0, R2 ;  /* 0x0000000200007202 */ /* 0x000fe40000000f00 */
[----:B------:R-:W-:-:S07]  /*0750*/  MOV R4, 0x770 ;  /* 0x0000077000047802 */ /* 0x000fce0000000f00 */
[----:B------:R-:W-:Y:S05]  /*0760*/  CALL.REL.NOINC `($__internal_1_$__cuda_sm3x_div_rn_noftz_f32_slowpath) ;  /* 0x0000010800c47944 */ /* 0x000fea0003c00000 */
.L_x_6:
[----:B------:R-:W-:Y:S05]  /*0770*/  BSYNC.RECONVERGENT B3 ;  /* 0x0000000000037941 */ /* 0x000fea0003800200 */
.L_x_5:
[----:B------:R-:W-:Y:S01]  /*0780*/  FSETP.NEU.AND P0, PT, R0, 1, PT ;  /* 0x3f8000000000780b */ /* 0x000fe20003f0d000 */
[----:B------:R-:W-:-:S12]  /*0790*/  HFMA2 R7, -RZ, RZ, 1.875, 0 ;  /* 0x3f800000ff077431 */ /* 0x000fd800000001ff */
[----:B------:R-:W-:Y:S05]  /*07a0*/  @!P0 BRA `(.L_x_4) ;  /* 0x0000000400108947 */ /* 0x000fea0003800000 */
[----:B------:R-:W-:-:S13]  /*07b0*/  FSETP.NAN.AND P0, PT, |R0|, |R0|, PT ;  /* 0x400000000000720b */ /* 0x000fda0003f08200 */
[----:B------:R-:W-:Y:S01]  /*07c0*/  @P0 FADD R7, R0, 2.2222223281860351562 ;  /* 0x400e38e400070421 */ /* 0x000fe20000000000 */
[----:B------:R-:W-:Y:S06]  /*07d0*/  @P0 BRA `(.L_x_4) ;  /* 0x0000000400040947 */ /* 0x000fec0003800000 */
[----:B------:R-:W-:-:S04]  /*07e0*/  FSETP.NEU.AND P0, PT, |R0|, +INF , PT ;  /* 0x7f8000000000780b */ /* 0x000fc80003f0d200 */
[----:B------:R-:W-:-:S13]  /*07f0*/  FSETP.NEU.AND P0, PT, R0, RZ, P0 ;  /* 0x000000ff0000720b */ /* 0x000fda000070d000 */
[----:B------:R-:W-:-:S05]  /*0800*/  @!P0 FADD R7, R0, R0 ;  /* 0x0000000000078221 */ /* 0x000fca0000000000 */
[----:B------:R-:W-:Y:S01]  /*0810*/  @!P0 LOP3.LUT R7, R7, 0x7fffffff, RZ, 0xc0, !PT ;  /* 0x7fffffff07078812 */ /* 0x000fe200078ec0ff */
[----:B------:R-:W-:Y:S06]  /*0820*/  @!P0 BRA `(.L_x_4) ;  /* 0x0000000000f08947 */ /* 0x000fec0003800000 */
[C---:B------:R-:W-:Y:S01]  /*0830*/  FMUL R3, |R0|.reuse, 16777216 ;  /* 0x4b80000000037820 */ /* 0x040fe20000400200 */
[C---:B------:R-:W-:Y:S02]  /*0840*/  FSETP.GEU.AND P0, PT, |R0|.reuse, 1.175494350822287508e-38, PT ;  /* 0x008000000000780b */ /* 0x040fe40003f0e200 */
[----:B------:R-:W-:Y:S02]  /*0850*/  MOV R24, 0x3a2c32e4 ;  /* 0x3a2c32e400187802 */ /* 0x000fe40000000f00 */
[----:B------:R-:W-:Y:S02]  /*0860*/  FSEL R3, R3, |R0|, !P0 ;  /* 0x4000000003037208 */ /* 0x000fe40004000000 */
[----:B------:R-:W-:Y:S02]  /*0870*/  FSEL R22, RZ, -24, P0 ;  /* 0xc1c00000ff167808 */ /* 0x000fe40000000000 */
[----:B------:R-:W-:Y:S02]  /*0880*/  IADD3 R2, PT, PT, R3, -0x3f3504f3, RZ ;  /* 0xc0cafb0d03027810 */ /* 0x000fe40007ffe0ff */
[----:B------:R-:W-:-:S02]  /*0890*/  FSETP.GEU.AND P2, PT, R0, RZ, PT ;  /* 0x000000ff0000720b */ /* 0x000fc40003f4e000 */
[----:B------:R-:W-:-:S04]  /*08a0*/  LOP3.LUT R4, R2, 0xff800000, RZ, 0xc0, !PT ;  /* 0xff80000002047812 */ /* 0x000fc800078ec0ff */
[----:B------:R-:W-:-:S05]  /*08b0*/  IADD3 R3, PT, PT, R3, -R4, RZ ;  /* 0x8000000403037210 */ /* 0x000fca0007ffe0ff */
[C---:B------:R-:W-:Y:S01]  /*08c0*/  FADD R2, R3.reuse, 1 ;  /* 0x3f80000003027421 */ /* 0x040fe20000000000 */
[----:B------:R-:W-:Y:S01]  /*08d0*/  FADD R21, R3, -1 ;  /* 0xbf80000003157421 */ /* 0x000fe20000000000 */
[----:B------:R-:W-:-:S03]  /*08e0*/  I2FP.F32.S32 R3, R4 ;  /* 0x0000000400037245 */ /* 0x000fc60000201400 */
[----:B------:R-:W-:Y:S01]  /*08f0*/  FADD R7, R21, R21 ;  /* 0x0000001515077221 */ /* 0x000fe20000000000 */
[----:B------:R-:W0:Y:S01]  /*0900*/  MUFU.RCP R2, R2 ;  /* 0x0000000200027308 */ /* 0x000e220000001000 */
[----:B------:R-:W-:Y:S02]  /*0910*/  FFMA R23, R3, 1.1920928955078125e-07, R22 ;  /* 0x3400000003177823 */ /* 0x000fe40000000016 */
[----:B0-----:R-:W-:-:S04]  /*0920*/  FMUL R4, R2, R7 ;  /* 0x0000000702047220 */ /* 0x001fc80000400000 */
[----:B------:R-:W-:Y:S01]  /*0930*/  FADD R22, R21, -R4 ;  /* 0x8000000415167221 */ /* 0x000fe20000000000 */
[C---:B------:R-:W-:Y:S01]  /*0940*/  FMUL R7, R4.reuse, R4 ;  /* 0x0000000404077220 */ /* 0x040fe20000400000 */
[----:B------:R-:W-:Y:S02]  /*0950*/  FFMA R3, R4, 1.4426950216293334961, R23 ;  /* 0x3fb8aa3b04037823 */ /* 0x000fe40000000017 */
[----:B------:R-:W-:Y:S01]  /*0960*/  FADD R22, R22, R22 ;  /* 0x0000001616167221 */ /* 0x000fe20000000000 */
[----:B------:R-:W-:Y:S01]  /*0970*/  FFMA R24, R7, R24, 0.0032181653659790754318 ;  /* 0x3b52e7db07187423 */ /* 0x000fe20000000018 */
[----:B------:R-:W-:Y:S02]  /*0980*/  FADD R23, R23, -R3 ;  /* 0x8000000317177221 */ /* 0x000fe40000000000 */
[----:B------:R-:W-:Y:S01]  /*0990*/  FFMA R21, R21, -R4, R22 ;  /* 0x8000000415157223 */ /* 0x000fe20000000016 */
[----:B------:R-:W-:Y:S01]  /*09a0*/  FFMA R24, R7, R24, 0.018033718690276145935 ;  /* 0x3c93bb7307187423 */ /* 0x000fe20000000018 */
[----:B------:R-:W-:-:S02]  /*09b0*/  FFMA R22, R4, 1.4426950216293334961, R23 ;  /* 0x3fb8aa3b04167823 */ /* 0x000fc40000000017 */
[----:B------:R-:W-:Y:S01]  /*09c0*/  FMUL R21, R2, R21 ;  /* 0x0000001502157220 */ /* 0x000fe20000400000 */
[----:B------:R-:W-:-:S03]  /*09d0*/  FFMA R24, R7, R24, 0.12022458761930465698 ;  /* 0x3df6384f07187423 */ /* 0x000fc60000000018 */
[----:B------:R-:W-:Y:S01]  /*09e0*/  FFMA R23, R21, 1.4426950216293334961, R22 ;  /* 0x3fb8aa3b15177823 */ /* 0x000fe20000000016 */
[----:B------:R-:W-:-:S03]  /*09f0*/  FMUL R7, R7, R24 ;  /* 0x0000001807077220 */ /* 0x000fc60000400000 */
[----:B------:R-:W-:Y:S01]  /*0a00*/  FFMA R22, R4, 1.9251366722983220825e-08, R23 ;  /* 0x32a55e3404167823 */ /* 0x000fe20000000017 */
[----:B------:R-:W-:-:S04]  /*0a10*/  FMUL R2, R7, 3 ;  /* 0x4040000007027820 */ /* 0x000fc80000400000 */
[----:B------:R-:W-:Y:S01]  /*0a20*/  FFMA R2, R21, R2, R22 ;  /* 0x0000000215027223 */ /* 0x000fe20000000016 */
[----:B------:R-:W-:-:S03]  /*0a30*/  HFMA2 R22, -RZ, RZ, 0.64013671875, -15.109375 ;  /* 0x391fcb8eff167431 */ /* 0x000fc600000001ff */
[----:B------:R-:W-:-:S04]  /*0a40*/  FFMA R4, R4, R7, R2 ;  /* 0x0000000704047223 */ /* 0x000fc80000000002 */
[----:B------:R-:W-:-:S04]  /*0a50*/  FADD R21, R3, R4 ;  /* 0x0000000403157221 */ /* 0x000fc80000000000 */
[----:B------:R-:W-:Y:S01]  /*0a60*/  FMUL R2, R21, 2.2222223281860351562 ;  /* 0x400e38e415027820 */ /* 0x000fe20000400000 */
[----:B------:R-:W-:-:S03]  /*0a70*/  FADD R3, -R3, R21 ;  /* 0x0000001503037221 */ /* 0x000fc60000000100 */
[----:B------:R-:W0:Y:S01]  /*0a80*/  FRND R7, R2 ;  /* 0x0000000200077307 */ /* 0x000e220000201000 */
[----:B------:R-:W-:Y:S01]  /*0a90*/  FADD R4, R4, -R3 ;  /* 0x8000000304047221 */ /* 0x000fe20000000000 */
[----:B------:R-:W-:Y:S01]  /*0aa0*/  FFMA R21, R21, 2.2222223281860351562, -R2 ;  /* 0x400e38e415157823 */ /* 0x000fe20000000802 */
[----:B------:R-:W-:-:S03]  /*0ab0*/  FSETP.GT.AND P1, PT, |R2|, 152, PT ;  /* 0x431800000200780b */ /* 0x000fc60003f24200 */
[----:B------:R-:W-:Y:S02]  /*0ac0*/  FFMA R4, R4, 2.2222223281860351562, R21 ;  /* 0x400e38e404047823 */ /* 0x000fe40000000015 */
[----:B------:R-:W1:Y:S01]  /*0ad0*/  F2I.NTZ R21, R2 ;  /* 0x0000000200157305 */ /* 0x000e620000203100 */
[----:B0-----:R-:W-:Y:S01]  /*0ae0*/  FADD R3, R2, -R7 ;  /* 0x8000000702037221 */ /* 0x001fe20000000000 */
[----:B------:R-:W-:-:S03]  /*0af0*/  FSETP.GT.AND P0, PT, R7, RZ, PT ;  /* 0x000000ff0700720b */ /* 0x000fc60003f04000 */
[----:B------:R-:W-:-:S04]  /*0b00*/  FADD R3, R3, R4 ;  /* 0x0000000403037221 */ /* 0x000fc80000000000 */
[----:B------:R-:W-:-:S04]  /*0b10*/  FFMA R4, R3, R22, 0.0013391353422775864601 ;  /* 0x3aaf85ed03047423 */ /* 0x000fc80000000016 */
[----:B------:R-:W-:-:S04]  /*0b20*/  FFMA R4, R3, R4, 0.0096188392490148544312 ;  /* 0x3c1d985603047423 */ /* 0x000fc80000000004 */
[----:B------:R-:W-:-:S04]  /*0b30*/  FFMA R4, R3, R4, 0.055503588169813156128 ;  /* 0x3d6357bb03047423 */ /* 0x000fc80000000004 */
[C---:B------:R-:W-:Y:S01]  /*0b40*/  FFMA R22, R3.reuse, R4, 0.24022644758224487305 ;  /* 0x3e75fdec03167423 */ /* 0x040fe20000000004 */
[----:B------:R-:W-:Y:S02]  /*0b50*/  SEL R4, RZ, 0x83000000, P0 ;  /* 0x83000000ff047807 */ /* 0x000fe40000000000 */
[----:B------:R-:W-:Y:S01]  /*0b60*/  FSETP.GEU.AND P0, PT, R2, RZ, PT ;  /* 0x000000ff0200720b */ /* 0x000fe20003f0e000 */
[----:B------:R-:W-:Y:S01]  /*0b70*/  FFMA R22, R3, R22, 0.69314718246459960938 ;  /* 0x3f31721803167423 */ /* 0x000fe20000000016 */
[----:B------:R-:W-:Y:S02]  /*0b80*/  IADD3 R0, PT, PT, R4, 0x7f000000, RZ ;  /* 0x7f00000004007810 */ /* 0x000fe40007ffe0ff */
[----:B-1----:R-:W-:Y:S01]  /*0b90*/  LEA R21, R21, -R4, 0x17 ;  /* 0x8000000415157211 */ /* 0x002fe200078eb8ff */
[----:B------:R-:W-:Y:S01]  /*0ba0*/  FFMA R3, R3, R22, 1 ;  /* 0x3f80000003037423 */ /* 0x000fe20000000016 */
[----:B------:R-:W-:-:S03]  /*0bb0*/  FSEL R7, RZ, +INF , !P0 ;  /* 0x7f800000ff077808 */ /* 0x000fc60004000000 */
[----:B------:R-:W-:-:S04]  /*0bc0*/  FMUL R0, R0, R3 ;  /* 0x0000000300007220 */ /* 0x000fc80000400000 */
[----:B------:R-:W-:Y:S01]  /*0bd0*/  @!P1 FMUL R7, R21, R0 ;  /* 0x0000000015079220 */ /* 0x000fe20000400000 */
[----:B------:R-:W-:-:S07]  /*0be0*/  @!P2 MOV R7, 0x7fffffff ;  /* 0x7fffffff0007a802 */ /* 0x000fce0000000f00 */
.L_x_4:
[----:B------:R-:W-:Y:S05]  /*0bf0*/  BSYNC.RECONVERGENT B2 ;  /* 0x0000000000027941 */ /* 0x000fea0003800200 */
.L_x_0:
[----:B------:R-:W-:Y:S01]  /*0c00*/  FSETP.GEU.AND P0, PT, R6, R20, PT ;  /* 0x000000140600720b */ /* 0x000fe20003f0e000 */
[----:B------:R-:W-:-:S12]  /*0c10*/  BSSY.RECONVERGENT B2, `(.L_x_7) ;  /* 0x000006b000027945 */ /* 0x000fd80003800200 */
[----:B------:R-:W-:Y:S05]  /*0c20*/  @P0 BRA `(.L_x_8) ;  /* 0x0000000000440947 */ /* 0x000fea0003800000 */
[----:B------:R-:W-:Y:S01]  /*0c30*/  HFMA2 R3, -RZ, RZ, 1.5966796875, -0.0003798007965087890625 ;  /* 0x3e638e39ff037431 */ /* 0x000fe200000001ff */
[----:B------:R-:W-:Y:S01]  /*0c40*/  MOV R0, 0x3f800000 ;  /* 0x3f80000000007802 */ /* 0x000fe20000000f00 */
[----:B------:R-:W0:Y:S01]  /*0c50*/  FCHK P0, R6, 4.5 ;  /* 0x4090000006007902 */ /* 0x000e220000000000 */
[----:B------:R-:W-:Y:S03]  /*0c60*/  BSSY.RECONVERGENT B3, `(.L_x_9) ;  /* 0x000000b000037945 */ /* 0x000fe60003800200 */
[----:B------:R-:W-:-:S04]  /*0c70*/  FFMA R0, R3, -4.5, R0 ;  /* 0xc090000003007823 */ /* 0x000fc80000000000 */
[----:B------:R-:W-:-:S04]  /*0c80*/  FFMA R3, R0, R3, 0.22222222387790679932 ;  /* 0x3e638e3900037423 */ /* 0x000fc80000000003 */
[----:B------:R-:W-:-:S04]  /*0c90*/  FFMA R0, R6, R3, RZ ;  /* 0x0000000306007223 */ /* 0x000fc800000000ff */
[----:B------:R-:W-:-:S04]  /*0ca0*/  FFMA R2, R0, -4.5, R6 ;  /* 0xc090000000027823 */ /* 0x000fc80000000006 */
[----:B------:R-:W-:Y:S01]  /*0cb0*/  FFMA R0, R3, R2, R0 ;  /* 0x0000000203007223 */ /* 0x000fe20000000000 */
[----:B0-----:R-:W-:Y:S06]  /*0cc0*/  @!P0 BRA `(.L_x_10) ;  /* 0x0000000000108947 */ /* 0x001fec0003800000 */
[----:B------:R-:W-:Y:S02]  /*0cd0*/  MOV R23, R6 ;  /* 0x0000000600177202 */ /* 0x000fe40000000f00 */
[----:B------:R-:W-:Y:S02]  /*0ce0*/  MOV R0, 0x40900000 ;  /* 0x4090000000007802 */ /* 0x000fe40000000f00 */
[----:B------:R-:W-:-:S07]  /*0cf0*/  MOV R4, 0xd10 ;  /* 0x00000d1000047802 */ /* 0x000fce0000000f00 */
[----:B------:R-:W-:Y:S05]  /*0d00*/  CALL.REL.NOINC `($__internal_1_$__cuda_sm3x_div_rn_noftz_f32_slowpath) ;  /* 0x00000104005c7944 */ /* 0x000fea0003c00000 */
.L_x_10:
[----:B------:R-:W-:Y:S05]  /*0d10*/  BSYNC.RECONVERGENT B3 ;  /* 0x0000000000037941 */ /* 0x000fea0003800200 */
.L_x_9:
[----:B------:R-:W-:Y:S01]  /*0d20*/  MOV R6, R0 ;  /* 0x0000000000067202 */ /* 0x000fe20000000f00 */
[----:B------:R-:W-:Y:S06]  /*0d30*/  BRA `(.L_x_11) ;  /* 0x0000000400607947 */ /* 0x000fec0003800000 */
.L_x_8:
        /* <DEDUP_REMOVED lines=16> */
.L_x_13:
[----:B------:R-:W-:Y:S05]  /*0e40*/  BSYNC.RECONVERGENT B3 ;  /* 0x0000000000037941 */ /* 0x000fea0003800200 */
.L_x_12:
        /* <DEDUP_REMOVED lines=24> */
[----:B------:R-:W0:Y:S03]  /*0fd0*/  MUFU.RCP R2, R2 ;  /* 0x0000000200027308 */ /* 0x000e260000001000 */
[----:B0-----:R-:W-:Y:S01]  /*0fe0*/  FMUL R4, R2, R23 ;  /* 0x0000001702047220 */ /* 0x001fe20000400000 */
[----:B------:R-:W-:-:S03]  /*0ff0*/  FFMA R23, R3, 1.1920928955078125e-07, R6 ;  /* 0x3400000003177823 */ /* 0x000fc60000000006 */
[----:B------:R-:W-:Y:S01]  /*1000*/  FADD R22, R21, -R4 ;  /* 0x8000000415167221 */ /* 0x000fe20000000000 */
[CC--:B------:R-:W-:Y:S01]  /*1010*/  FMUL R6, R4.reuse, R4.reuse ;  /* 0x0000000404067220 */ /* 0x0c0fe20000400000 */
[----:B------:R-:W-:Y:S02]  /*1020*/  FFMA R3, R4, 1.4426950216293334961, R23 ;  /* 0x3fb8aa3b04037823 */ /* 0x000fe40000000017 */
[----:B------:R-:W-:Y:S01]  /*1030*/  FADD R22, R22, R22 ;  /* 0x0000001616167221 */ /* 0x000fe20000000000 */
[C---:B------:R-:W-:Y:S01]  /*1040*/  FFMA R25, R6.reuse, R25, 0.0032181653659790754318 ;  /* 0x3b52e7db06197423 */ /* 0x040fe20000000019 */
        /* <DEDUP_REMOVED lines=39> */
.L_x_11:
[----:B------:R-:W-:Y:S05]  /*12c0*/  BSYNC.RECONVERGENT B2 ;  /* 0x0000000000027941 */ /* 0x000fea0003800200 */
.L_x_7:
        /* <DEDUP_REMOVED lines=17> */
.L_x_17:
[----:B------:R-:W-:Y:S05]  /*13e0*/  BSYNC.RECONVERGENT B3 ;  /* 0x0000000000037941 */ /* 0x000fea0003800200 */
.L_x_16:
[----:B------:R-:W-:Y:S01]  /*13f0*/  MOV R2, R0 ;  /* 0x0000000000027202 */ /* 0x000fe20000000f00 */
[----:B------:R-:W-:Y:S06]  /*1400*/  BRA `(.L_x_18) ;  /* 0x0000000400607947 */ /* 0x000fec0003800000 */
.L_x_15:
        /* <DEDUP_REMOVED lines=16> */
.L_x_20:
[----:B------:R-:W-:Y:S05]  /*1510*/  BSYNC.RECONVERGENT B3 ;  /* 0x0000000000037941 */ /* 0x000fea0003800200 */
.L_x_19:
        /* <DEDUP_REMOVED lines=71> */
.L_x_18:
[----:B------:R-:W-:Y:S05]  /*1990*/  BSYNC.RECONVERGENT B2 ;  /* 0x0000000000027941 */ /* 0x000fea0003800200 */
.L_x_14:
[----:B------:R-:W0:Y:S02]  /*19a0*/  LDC.64 R20, c[0x4][0x98] ;  /* 0x01002600ff147b82 */ /* 0x000e240000000a00 */
[----:B0-----:R-:W2:Y:S04]  /*19b0*/  LDG.E R25, desc[UR4][R20.64+0x4] ;  /* 0x0000040414197981 */ /* 0x001ea8000c1e1900 */
[----:B------:R-:W3:Y:S04]  /*19c0*/  LDG.E R22, desc[UR4][R20.64] ;  /* 0x0000000414167981 */ /* 0x000ee8000c1e1900 */
[----:B------:R-:W4:Y:S04]  /*19d0*/  LDG.E R26, desc[UR4][R20.64+0x8] ;  /* 0x00000804141a7981 */ /* 0x000f28000c1e1900 */
[----:B------:R-:W5:Y:S04]  /*19e0*/  LDG.E R27, desc[UR4][R20.64+0x10] ;  /* 0x00001004141b7981 */ /* 0x000f68000c1e1900 */
[----:B------:R-:W5:Y:S04]  /*19f0*/  LDG.E R3, desc[UR4][R20.64+0x1c] ;  /* 0x00001c0414037981 */ /* 0x000f68000c1e1900 */
[----:B------:R-:W5:Y:S04]  /*1a00*/  LDG.E R4, desc[UR4][R20.64+0xc] ;  /* 0x00000c0414047981 */ /* 0x000f68000c1e1900 */
[----:B------:R-:W5:Y:S04]  /*1a10*/  LDG.E R0, desc[UR4][R20.64+0x18] ;  /* 0x0000180414007981 */ /* 0x000f68000c1e1900 */
[----:B------:R-:W5:Y:S04]  /*1a20*/  LDG.E R5, desc[UR4][R20.64+0x14] ;  /* 0x0000140414057981 */ /* 0x000f68000c1e1900 */
[----:B------:R0:W5:Y:S01]  /*1a30*/  LDG.E R23, desc[UR4][R20.64+0x20] ;  /* 0x0000200414177981 */ /* 0x000162000c1e1900 */
[----:B------:R-:W-:Y:S01]  /*1a40*/  BSSY.RECONVERGENT B2, `(.L_x_21) ;  /* 0x00000e8000027945 */ /* 0x000fe20003800200 */
[----:B0-----:R-:W-:-:S02]  /*1a50*/  HFMA2 R20, -RZ, RZ, 0, 0 ;  /* 0x00000000ff147431 */ /* 0x001fc400000001ff */
[----:B--2---:R-:W-:-:S04]  /*1a60*/  FMUL R25, R25, R6 ;  /* 0x0000000619197220 */ /* 0x004fc80000400000 */
[----:B---3--:R-:W-:-:S04]  /*1a70*/  FFMA R25, R22, R7, R25 ;  /* 0x0000000716197223 */ /* 0x008fc80000000019 */
[----:B----4-:R-:W-:Y:S01]  /*1a80*/  FFMA R26, R26, R2, R25 ;  /* 0x000000021a1a7223 */ /* 0x010fe20000000019 */
[----:B-----5:R-:W-:-:S04]  /*1a90*/  FMUL R27, R27, R6 ;  /* 0x000000061b1b7220 */ /* 0x020fc80000400000 */
[----:B------:R-:W-:Y:S01]  /*1aa0*/  FSETP.GT.AND P0, PT, R26, RZ, PT ;  /* 0x000000ff1a00720b */ /* 0x000fe20003f04000 */
[----:B------:R-:W-:Y:S01]  /*1ab0*/  FMUL R3, R3, R6 ;  /* 0x0000000603037220 */ /* 0x000fe20000400000 */
[----:B------:R-:W-:-:S03]  /*1ac0*/  FFMA R4, R4, R7, R27 ;  /* 0x0000000704047223 */ /* 0x000fc6000000001b */
[----:B------:R-:W-:Y:S01]  /*1ad0*/  FFMA R0, R0, R7, R3 ;  /* 0x0000000700007223 */ /* 0x000fe20000000003 */
[----:B------:R-:W-:-:S03]  /*1ae0*/  FFMA R5, R5, R2, R4 ;  /* 0x0000000205057223 */ /* 0x000fc60000000004 */
[----:B------:R-:W-:-:S04]  /*1af0*/  FFMA R6, R23, R2, R0 ;  /* 0x0000000217067223 */ /* 0x000fc80000000000 */
[----:B------:R-:W-:Y:S05]  /*1b00*/  @!P0 BRA `(.L_x_22) ;  /* 0x0000000c006c8947 */ /* 0x000fea0003800000 */
[----:B------:R-:W0:Y:S02]  /*1b10*/  LDC.64 R2, c[0x4][0x68] ;  /* 0x01001a00ff027b82 */ /* 0x000e240000000a00 */
[----:B0-----:R-:W2:Y:S02]  /*1b20*/  LDG.E R21, desc[UR4][R2.64] ;  /* 0x0000000402157981 */ /* 0x001ea4000c1e1900 */
[----:B--2---:R-:W-:-:S04]  /*1b30*/  IADD3 R0, PT, PT, R21, 0x1800000, RZ ;  /* 0x0180000015007810 */ /* 0x004fc80007ffe0ff */
[----:B------:R-:W-:-:S04]  /*1b40*/  LOP3.LUT R0, R0, 0x7f800000, RZ, 0xc0, !PT ;  /* 0x7f80000000007812 */ /* 0x000fc800078ec0ff */
[----:B------:R-:W-:-:S13]  /*1b50*/  ISETP.GT.U32.AND P0, PT, R0, 0x1ffffff, PT ;  /* 0x01ffffff0000780c */ /* 0x000fda0003f04070 */
[----:B------:R-:W-:Y:S05]  /*1b60*/  @P0 BRA `(.L_x_23) ;  /* 0x0000000000100947 */ /* 0x000fea0003800000 */
[----:B------:R-:W-:-:S07]  /*1b70*/  MOV R4, 0x1b90 ;  /* 0x00001b9000047802 */ /* 0x000fce0000000f00 */
[----:B------:R-:W-:Y:S05]  /*1b80*/  CALL.REL.NOINC `($__internal_0_$__cuda_sm20_rcp_rn_f32_slowpath) ;  /* 0x000000f000e87944 */ /* 0x000fea0003c00000 */
[----:B------:R-:W-:Y:S01]  /*1b90*/  MOV R3, R2 ;  /* 0x0000000200037202 */ /* 0x000fe20000000f00 */
[----:B------:R-:W-:Y:S06]  /*1ba0*/  BRA `(.L_x_24) ;  /* 0x0000000000107947 */ /* 0x000fec0003800000 */
.L_x_23:
[----:B------:R-:W0:Y:S02]  /*1bb0*/  MUFU.RCP R0, R21 ;  /* 0x0000001500007308 */ /* 0x000e240000001000 */
[----:B0-----:R-:W-:-:S04]  /*1bc0*/  FFMA R2, R21, R0, -1 ;  /* 0xbf80000015027423 */ /* 0x001fc80000000000 */
[----:B------:R-:W-:-:S04]  /*1bd0*/  FADD.FTZ R3, -R2, -RZ ;  /* 0x800000ff02037221 */ /* 0x000fc80000010100 */
[----:B------:R-:W-:-:S07]  /*1be0*/  FFMA R3, R0, R3, R0 ;  /* 0x0000000300037223 */ /* 0x000fce0000000000 */
.L_x_24:
[----:B------:R-:W0:Y:S08]  /*1bf0*/  LDC.64 R22, c[0x4][0x70] ;  /* 0x01001c00ff167b82 */ /* 0x000e300000000a00 */
[----:B------:R-:W1:Y:S08]  /*1c00*/  LDC.64 R24, c[0x4][0x78] ;  /* 0x01001e00ff187b82 */ /* 0x000e700000000a00 */
[----:B------:R-:W2:Y:S01]  /*1c10*/  LDC.64 R20, c[0x4][0x80] ;  /* 0x01002000ff147b82 */ /* 0x000ea20000000a00 */
[----:B0-----:R0:W5:Y:S04]  /*1c20*/  LDG.E R0, desc[UR4][R22.64] ;  /* 0x0000000416007981 */ /* 0x001168000c1e1900 */
[----:B-1----:R0:W5:Y:S04]  /*1c30*/  LDG.E R2, desc[UR4][R24.64] ;  /* 0x0000000418027981 */ /* 0x002168000c1e1900 */
[----:B--2---:R0:W5:Y:S01]  /*1c40*/  LDG.E R7, desc[UR4][R20.64] ;  /* 0x0000000414077981 */ /* 0x004162000c1e1900 */
[----:B------:R-:W-:Y:S01]  /*1c50*/  FSETP.NEU.AND P0, PT, R3, RZ, PT ;  /* 0x000000ff0300720b */ /* 0x000fe20003f0d000 */
[----:B------:R-:W-:Y:S01]  /*1c60*/  BSSY.RECONVERGENT B0, `(.L_x_25) ;  /* 0x000004d000007945 */ /* 0x000fe20003800200 */
[----:B------:R-:W-:-:S02]  /*1c70*/  HFMA2 R27, -RZ, RZ, 1.875, 0 ;  /* 0x3f800000ff1b7431 */ /* 0x000fc400000001ff */
[----:B------:R-:W-:-:S13]  /*1c80*/  FSETP.EQ.OR P0, PT, R26, 1, !P0 ;  /* 0x3f8000001a00780b */ /* 0x000fda0004702400 */
[----:B0-----:R-:W-:Y:S05]  /*1c90*/  @P0 BRA `(.L_x_26) ;  /* 0x0000000400240947 */ /* 0x001fea0003800000 */
[----:B------:R-:W-:-:S04]  /*1ca0*/  FSETP.NAN.AND P0, PT, |R3|, |R3|, PT ;  /* 0x400000030300720b */ /* 0x000fc80003f08200 */
[----:B------:R-:W-:-:S13]  /*1cb0*/  FSETP.NUM.AND P0, PT, |R26|, |R26|, !P0 ;  /* 0x4000001a1a00720b */ /* 0x000fda0004707200 */
[----:B------:R-:W-:Y:S01]  /*1cc0*/  @!P0 FADD R27, R26, R3 ;  /* 0x000000031a1b8221 */ /* 0x000fe20000000000 */
[----:B------:R-:W-:Y:S06]  /*1cd0*/  @!P0 BRA `(.L_x_26) ;  /* 0x0000000400148947 */ /* 0x000fec0003800000 */
[C---:B------:R-:W-:Y:S01]  /*1ce0*/  FMUL R21, |R26|.reuse, 16777216 ;  /* 0x4b8000001a157820 */ /* 0x040fe20000400200 */
[----:B------:R-:W-:-:S04]  /*1cf0*/  FSETP.GEU.AND P0, PT, |R26|, 1.175494350822287508e-38, PT ;  /* 0x008000001a00780b */ /* 0x000fc80003f0e200 */
[----:B------:R-:W-:-:S04]  /*1d00*/  FSEL R21, R21, |R26|, !P0 ;  /* 0x4000001a15157208 */ /* 0x000fc80004000000 */
[----:B------:R-:W-:-:S04]  /*1d10*/  IADD3 R4, PT, PT, R21, -0x3f3504f3, RZ ;  /* 0xc0cafb0d15047810 */ /* 0x000fc80007ffe0ff */
[----:B------:R-:W-:-:S04]  /*1d20*/  LOP3.LUT R22, R4, 0xff800000, RZ, 0xc0, !PT ;  /* 0xff80000004167812 */ /* 0x000fc800078ec0ff */
[----:B------:R-:W-:-:S05]  /*1d30*/  IADD3 R21, PT, PT, R21, -R22, RZ ;  /* 0x8000001615157210 */ /* 0x000fca0007ffe0ff */
[C---:B------:R-:W-:Y:S01]  /*1d40*/  FADD R4, R21.reuse, 1 ;  /* 0x3f80000015047421 */ /* 0x040fe20000000000 */
[----:B------:R-:W-:-:S04]  /*1d50*/  FADD R23, R21, -1 ;  /* 0xbf80000015177421 */ /* 0x000fc80000000000 */
[C---:B------:R-:W-:Y:S01]  /*1d60*/  FADD R21, R23.reuse, R23 ;  /* 0x0000001717157221 */ /* 0x040fe20000000000 */
[----:B------:R-:W0:Y:S03]  /*1d70*/  MUFU.RCP R4, R4 ;  /* 0x0000000400047308 */ /* 0x000e260000001000 */
[----:B0-----:R-:W-:Y:S01]  /*1d80*/  FMUL R20, R4, R21 ;  /* 0x0000001504147220 */ /* 0x001fe20000400000 */
[----:B------:R-:W-:Y:S02]  /*1d90*/  I2FP.F32.S32 R21, R22 ;  /* 0x0000001600157245 */ /* 0x000fe40000201400 */
[----:B------:R-:W-:Y:S01]  /*1da0*/  FSEL R22, RZ, -24, P0 ;  /* 0xc1c00000ff167808 */ /* 0x000fe20000000000 */
[----:B------:R-:W-:Y:S01]  /*1db0*/  FADD R24, R23, -R20 ;  /* 0x8000001417187221 */ /* 0x000fe20000000000 */
[----:B------:R-:W-:-:S03]  /*1dc0*/  FSETP.NEU.AND P0, PT, |R26|, +INF , PT ;  /* 0x7f8000001a00780b */ /* 0x000fc60003f0d200 */
[----:B------:R-:W-:Y:S01]  /*1dd0*/  FADD R24, R24, R24 ;  /* 0x0000001818187221 */ /* 0x000fe20000000000 */
[----:B------:R-:W-:Y:S01]  /*1de0*/  FFMA R21, R21, 1.1920928955078125e-07, R22 ;  /* 0x3400000015157823 */ /* 0x000fe20000000016 */
[----:B------:R-:W-:Y:S02]  /*1df0*/  FSETP.GEU.OR P2, PT, R3, RZ, P0 ;  /* 0x000000ff0300720b */ /* 0x000fe4000074e400 */
[-C--:B------:R-:W-:Y:S01]  /*1e00*/  FFMA R25, R23, -R20.reuse, R24 ;  /* 0x8000001417197223 */ /* 0x080fe20000000018 */
[----:B------:R-:W-:Y:S01]  /*1e10*/  MOV R24, 0x3a2c32e4 ;  /* 0x3a2c32e400187802 */ /* 0x000fe20000000f00 */
[----:B------:R-:W-:Y:S02]  /*1e20*/  FMUL R23, R20, R20 ;  /* 0x0000001414177220 */ /* 0x000fe40000400000 */
[----:B------:R-:W-:Y:S01]  /*1e30*/  FMUL R22, R4, R25 ;  /* 0x0000001904167220 */ /* 0x000fe20000400000 */
[----:B------:R-:W-:Y:S01]  /*1e40*/  FFMA R4, R20, 1.4426950216293334961, R21 ;  /* 0x3fb8aa3b14047823 */ /* 0x000fe20000000015 */
[----:B------:R-:W-:Y:S01]  /*1e50*/  FFMA R24, R23, R24, 0.0032181653659790754318 ;  /* 0x3b52e7db17187423 */ /* 0x000fe20000000018 */
[----:B------:R-:W-:-:S02]  /*1e60*/  HFMA2 R25, -RZ, RZ, 0.64013671875, -15.109375 ;  /* 0x391fcb8eff197431 */ /* 0x000fc400000001ff */
[----:B------:R-:W-:Y:S01]  /*1e70*/  @!P0 FADD R26, R26, R26 ;  /* 0x0000001a1a1a8221 */ /* 0x000fe20000000000 */
[----:B------:R-:W-:Y:S01]  /*1e80*/  FADD R21, R21, -R4 ;  /* 0x8000000415157221 */ /* 0x000fe20000000000 */
[----:B------:R-:W-:-:S03]  /*1e90*/  FFMA R24, R23, R24, 0.018033718690276145935 ;  /* 0x3c93bb7317187423 */ /* 0x000fc60000000018 */
[----:B------:R-:W-:Y:S01]  /*1ea0*/  FFMA R21, R20, 1.4426950216293334961, R21 ;  /* 0x3fb8aa3b14157823 */ /* 0x000fe20000000015 */
[C---:B------:R-:W-:Y:S01]  /*1eb0*/  FFMA R24, R23.reuse, R24, 0.12022458761930465698 ;  /* 0x3df6384f17187423 */ /* 0x040fe20000000018 */
[----:B------:R-:W-:Y:S02]  /*1ec0*/  @!P2 LOP3.LUT R26, R26, 0x7f800000, RZ, 0x3c, !PT ;  /* 0x7f8000001a1aa812 */ /* 0x000fe400078e3cff */
[----:B------:R-:W-:Y:S01]  /*1ed0*/  FFMA R21, R22, 1.4426950216293334961, R21 ;  /* 0x3fb8aa3b16157823 */ /* 0x000fe20000000015 */
[----:B------:R-:W-:-:S03]  /*1ee0*/  FMUL R23, R23, R24 ;  /* 0x0000001817177220 */ /* 0x000fc60000400000 */
[----:B------:R-:W-:Y:S01]  /*1ef0*/  FFMA R24, R20, 1.9251366722983220825e-08, R21 ;  /* 0x32a55e3414187823 */ /* 0x000fe20000000015 */
[----:B------:R-:W-:-:S04]  /*1f00*/  FMUL R21, R23, 3 ;  /* 0x4040000017157820 */ /* 0x000fc80000400000 */
[----:B------:R-:W-:-:S04]  /*1f10*/  FFMA R24, R22, R21, R24 ;  /* 0x0000001516187223 */ /* 0x000fc80000000018 */
[----:B------:R-:W-:Y:S01]  /*1f20*/  FFMA R23, R20, R23, R24 ;  /* 0x0000001714177223 */ /* 0x000fe20000000018 */
[----:B------:R-:W-:-:S03]  /*1f30*/  @!P0 FMUL R24, R3, 0.5 ;  /* 0x3f00000003188820 */ /* 0x000fc60000400000 */
[----:B------:R-:W-:-:S04]  /*1f40*/  FADD R22, R4, R23 ;  /* 0x0000001704167221 */ /* 0x000fc80000000000 */
[----:B------:R-:W-:Y:S01]  /*1f50*/  FMUL R21, R22, R3 ;  /* 0x0000000316157220 */ /* 0x000fe20000400000 */
[----:B------:R-:W-:-:S03]  /*1f60*/  FADD R4, -R4, R22 ;  /* 0x0000001604047221 */ /* 0x000fc60000000100 */
[----:B------:R-:W0:Y:S01]  /*1f70*/  FRND R20, R21 ;  /* 0x0000001500147307 */ /* 0x000e220000201000 */
[----:B------:R-:W-:Y:S01]  /*1f80*/  FADD R23, R23, -R4 ;  /* 0x8000000417177221 */ /* 0x000fe20000000000 */
[----:B------:R-:W-:Y:S01]  /*1f90*/  FFMA R4, R22, R3, -R21 ;  /* 0x0000000316047223 */ /* 0x000fe20000000815 */
[----:B------:R-:W-:-:S03]  /*1fa0*/  FSETP.GT.AND P1, PT, |R21|, 152, PT ;  /* 0x431800001500780b */ /* 0x000fc60003f24200 */
[----:B------:R-:W-:Y:S02]  /*1fb0*/  FFMA R23, R23, R3, R4 ;  /* 0x0000000317177223 */ /* 0x000fe40000000004 */
[----:B------:R-:W1:Y:S01]  /*1fc0*/  @!P0 FRND.TRUNC R22, R24 ;  /* 0x0000001800168307 */ /* 0x000e62000020d000 */
[----:B0-----:R-:W-:Y:S01]  /*1fd0*/  FADD R4, R21, -R20 ;  /* 0x8000001415047221 */ /* 0x001fe20000000000 */
[----:B------:R-:W-:-:S03]  /*1fe0*/  FSETP.GT.AND P3, PT, R20, RZ, PT ;  /* 0x000000ff1400720b */ /* 0x000fc60003f64000 */
[----:B------:R-:W-:-:S04]  /*1ff0*/  FADD R4, R4, R23 ;  /* 0x0000001704047221 */ /* 0x000fc80000000000 */
[----:B------:R-:W-:Y:S01]  /*2000*/  FFMA R23, R4, R25, 0.0013391353422775864601 ;  /* 0x3aaf85ed04177423 */ /* 0x000fe20000000019 */
[----:B-1----:R-:W-:Y:S02]  /*2010*/  @!P0 FADD R28, R22, R22 ;  /* 0x00000016161c8221 */ /* 0x002fe40000000000 */
[----:B------:R-:W0:Y:S01]  /*2020*/  F2I.NTZ R22, R21 ;  /* 0x0000001500167305 */ /* 0x000e220000203100 */
[----:B------:R-:W-:Y:S01]  /*2030*/  FFMA R23, R4, R23, 0.0096188392490148544312 ;  /* 0x3c1d985604177423 */ /* 0x000fe20000000017 */
[----:B------:R-:W-:Y:S01]  /*2040*/  @!P0 FADD R28, -R28, R3 ;  /* 0x000000031c1c8221 */ /* 0x000fe20000000100 */
[----:B------:R-:W-:Y:S02]  /*2050*/  SEL R3, RZ, 0x83000000, P3 ;  /* 0x83000000ff037807 */ /* 0x000fe40001800000 */
[----:B------:R-:W-:Y:S01]  /*2060*/  FFMA R23, R4, R23, 0.055503588169813156128 ;  /* 0x3d6357bb04177423 */ /* 0x000fe20000000017 */
[----:B------:R-:W-:Y:S02]  /*2070*/  FSETP.GEU.AND P3, PT, R21, RZ, PT ;  /* 0x000000ff1500720b */ /* 0x000fe40003f6e000 */
[----:B------:R-:W-:Y:S01]  /*2080*/  FSETP.NEU.AND P4, PT, |R28|, 1, !P0 ;  /* 0x3f8000001c00780b */ /* 0x000fe2000478d200 */
[----:B------:R-:W-:Y:S01]  /*2090*/  FFMA R23, R4, R23, 0.24022644758224487305 ;  /* 0x3e75fdec04177423 */ /* 0x000fe20000000017 */
[----:B------:R-:W-:-:S03]  /*20a0*/  FSEL R27, RZ, +INF , !P3 ;  /* 0x7f800000ff1b7808 */ /* 0x000fc60005800000 */
[----:B------:R-:W-:Y:S01]  /*20b0*/  FFMA R23, R4, R23, 0.69314718246459960938 ;  /* 0x3f31721804177423 */ /* 0x000fe20000000017 */
[----:B0-----:R-:W-:-:S03]  /*20c0*/  LEA R22, R22, -R3, 0x17 ;  /* 0x8000000316167211 */ /* 0x001fc600078eb8ff */
[----:B------:R-:W-:Y:S01]  /*20d0*/  FFMA R23, R4, R23, 1 ;  /* 0x3f80000004177423 */ /* 0x000fe20000000017 */
[----:B------:R-:W-:-:S03]  /*20e0*/  IADD3 R4, PT, PT, R3, 0x7f000000, RZ ;  /* 0x7f00000003047810 */ /* 0x000fc60007ffe0ff */
[----:B------:R-:W-:Y:S02]  /*20f0*/  @P4 LOP3.LUT R26, R26, 0x7fffffff, RZ, 0xc0, !PT ;  /* 0x7fffffff1a1a4812 */ /* 0x000fe400078ec0ff */
[----:B------:R-:W-:-:S04]  /*2100*/  FMUL R23, R4, R23 ;  /* 0x0000001704177220 */ /* 0x000fc80000400000 */
[----:B------:R-:W-:Y:S01]  /*2110*/  @!P1 FMUL R27, R22, R23 ;  /* 0x00000017161b9220 */ /* 0x000fe20000400000 */
[----:B------:R-:W-:-:S07]  /*2120*/  @!P0 MOV R27, R26 ;  /* 0x0000001a001b8202 */ /* 0x000fce0000000f00 */
.L_x_26:
[----:B------:R-:W-:Y:S05]  /*2130*/  BSYNC.RECONVERGENT B0 ;  /* 0x0000000000007941 */ /* 0x000fea0003800200 */
.L_x_25:
[----:B-----5:R-:W-:Y:S01]  /*2140*/  FFMA R2, R7, -R27, R2 ;  /* 0x8000001b07027223 */ /* 0x020fe20000000002 */
[----:B------:R-:W-:Y:S01]  /*2150*/  FADD R0, -R0, R27 ;  /* 0x0000001b00007221 */ /* 0x000fe20000000100 */
[----:B------:R-:W-:Y:S03]  /*2160*/  BSSY.RECONVERGENT B3, `(.L_x_27) ;  /* 0x000000f000037945 */ /* 0x000fe60003800200 */
[----:B------:R-:W-:Y:S02]  /*2170*/  FMNMX R4, R2, 1.175494350822287508e-38, !PT ;  /* 0x0080000002047809 */ /* 0x000fe40007800000 */
[----:B------:R-:W-:Y:S02]  /*2180*/  FMNMX R23, RZ, R0, !PT ;  /* 0x00000000ff177209 */ /* 0x000fe40007800000 */
[----:B------:R-:W0:Y:S08]  /*2190*/  MUFU.RCP R2, R4 ;  /* 0x0000000400027308 */ /* 0x000e300000001000 */
        /* <DEDUP_REMOVED lines=10> */
[----:B------:R-:W-:-:S07]  /*2240*/  MOV R7, R0 ;  /* 0x0000000000077202 */ /* 0x000fce0000000f00 */
.L_x_28:
[----:B------:R-:W-:Y:S05]  /*2250*/  BSYNC.RECONVERGENT B3 ;  /* 0x0000000000037941 */ /* 0x000fea0003800200 */
.L_x_27:
        /* <DEDUP_REMOVED lines=8> */
[----:B------:R-:W-:Y:S05]  /*22e0*/  BRA `(.L_x_30) ;  /* 0x0000000000107947 */ /* 0x000fea0003800000 */
.L_x_29:
[----:B------:R-:W0:Y:S02]  /*22f0*/  MUFU.RCP R2, R21 ;  /* 0x0000001500027308 */ /* 0x000e240000001000 */
[----:B0-----:R-:W-:-:S04]  /*2300*/  FFMA R0, R21, R2, -1 ;  /* 0xbf80000015007423 */ /* 0x001fc80000000002 */
[----:B------:R-:W-:-:S04]  /*2310*/  FADD.FTZ R3, -R0, -RZ ;  /* 0x800000ff00037221 */ /* 0x000fc80000010100 */
[----:B------:R-:W-:-:S07]  /*2320*/  FFMA R2, R2, R3, R2 ;  /* 0x0000000302027223 */ /* 0x000fce0000000002 */
.L_x_30:
[C---:B------:R-:W-:Y:S01]  /*2330*/  FMUL R0, |R7|.reuse, 16777216 ;  /* 0x4b80000007007820 */ /* 0x040fe20000400200 */
[----:B------:R-:W-:-:S04]  /*2340*/  FSETP.GEU.AND P0, PT, |R7|, 1.175494350822287508e-38, PT ;  /* 0x008000000700780b */ /* 0x000fc80003f0e200 */
[----:B------:R-:W-:-:S04]  /*2350*/  FSEL R0, R0, |R7|, !P0 ;  /* 0x4000000700007208 */ /* 0x000fc80004000000 */
[----:B------:R-:W-:-:S04]  /*2360*/  IADD3 R3, PT, PT, R0, -0x3f3504f3, RZ ;  /* 0xc0cafb0d00037810 */ /* 0x000fc80007ffe0ff */
[----:B------:R-:W-:Y:S02]  /*2370*/  LOP3.LUT R23, R3, 0xff800000, RZ, 0xc0, !PT ;  /* 0xff80000003177812 */ /* 0x000fe400078ec0ff */
[----:B------:R-:W-:Y:S02]  /*2380*/  FSEL R3, RZ, -24, P0 ;  /* 0xc1c00000ff037808 */ /* 0x000fe40000000000 */
[-C--:B------:R-:W-:Y:S02]  /*2390*/  IADD3 R21, PT, PT, R0, -R23.reuse, RZ ;  /* 0x8000001700157210 */ /* 0x080fe40007ffe0ff */
[----:B------:R-:W-:-:S03]  /*23a0*/  I2FP.F32.S32 R20, R23 ;  /* 0x0000001700147245 */ /* 0x000fc60000201400 */
[C---:B------:R-:W-:Y:S01]  /*23b0*/  FADD R0, R21.reuse, 1 ;  /* 0x3f80000015007421 */ /* 0x040fe20000000000 */
[----:B------:R-:W-:Y:S01]  /*23c0*/  FADD R21, R21, -1 ;  /* 0xbf80000015157421 */ /* 0x000fe20000000000 */
[----:B------:R-:W-:-:S03]  /*23d0*/  FFMA R23, R20, 1.1920928955078125e-07, R3 ;  /* 0x3400000014177823 */ /* 0x000fc60000000003 */
[----:B------:R-:W-:Y:S01]  /*23e0*/  FADD R25, R21, R21 ;  /* 0x0000001515197221 */ /* 0x000fe20000000000 */
[----:B------:R-:W0:Y:S03]  /*23f0*/  MUFU.RCP R0, R0 ;  /* 0x0000000000007308 */ /* 0x000e260000001000 */
[----:B0-----:R-:W-:Y:S01]  /*2400*/  FMUL R4, R0, R25 ;  /* 0x0000001900047220 */ /* 0x001fe20000400000 */
[----:B------:R-:W-:-:S03]  /*2410*/  HFMA2 R25, -RZ, RZ, 0.771484375, 0.21533203125 ;  /* 0x3a2c32e4ff197431 */ /* 0x000fc600000001ff */
[----:B------:R-:W-:Y:S01]  /*2420*/  FADD R22, R21, -R4 ;  /* 0x8000000415167221 */ /* 0x000fe20000000000 */
[CC--:B------:R-:W-:Y:S01]  /*2430*/  FMUL R20, R4.reuse, R4.reuse ;  /* 0x0000000404147220 */ /* 0x0c0fe20000400000 */
[----:B------:R-:W-:Y:S02]  /*2440*/  FFMA R3, R4, 1.4426950216293334961, R23 ;  /* 0x3fb8aa3b04037823 */ /* 0x000fe40000000017 */
[----:B------:R-:W-:Y:S02]  /*2450*/  FADD R22, R22, R22 ;  /* 0x0000001616167221 */ /* 0x000fe40000000000 */
[----:B------:R-:W-:Y:S01]  /*2460*/  FADD R23, R23, -R3 ;  /* 0x8000000317177221 */ /* 0x000fe20000000000 */
[----:B------:R-:W-:Y:S01]  /*2470*/  FFMA R25, R20, R25, 0.0032181653659790754318 ;  /* 0x3b52e7db14197423 */ /* 0x000fe20000000019 */
[----:B------:R-:W-:Y:S02]  /*2480*/  FFMA R21, R21, -R4, R22 ;  /* 0x8000000415157223 */ /* 0x000fe40000000016 */
[----:B------:R-:W-:Y:S01]  /*2490*/  FFMA R22, R4, 1.4426950216293334961, R23 ;  /* 0x3fb8aa3b04167823 */ /* 0x000fe20000000017 */
[----:B------:R-:W-:Y:S01]  /*24a0*/  FFMA R25, R20, R25, 0.018033718690276145935 ;  /* 0x3c93bb7314197423 */ /* 0x000fe20000000019 */
[----:B------:R-:W-:-:S03]  /*24b0*/  FMUL R21, R0, R21 ;  /* 0x0000001500157220 */ /* 0x000fc60000400000 */
[----:B------:R-:W-:Y:S01]  /*24c0*/  FFMA R25, R20, R25, 0.12022458761930465698 ;  /* 0x3df6384f14197423 */ /* 0x000fe20000000019 */
[----:B------:R-:W-:-:S03]  /*24d0*/  FFMA R23, R21, 1.4426950216293334961, R22 ;  /* 0x3fb8aa3b15177823 */ /* 0x000fc60000000016 */
[----:B------:R-:W-:Y:S01]  /*24e0*/  FMUL R25, R20, R25 ;  /* 0x0000001914197220 */ /* 0x000fe20000400000 */
[----:B------:R-:W-:-:S03]  /*24f0*/  FFMA R0, R4, 1.9251366722983220825e-08, R23 ;  /* 0x32a55e3404007823 */ /* 0x000fc60000000017 */
[----:B------:R-:W-:-:S04]  /*2500*/  FMUL R20, R25, 3 ;  /* 0x4040000019147820 */ /* 0x000fc80000400000 */
[----:B------:R-:W-:-:S04]  /*2510*/  FFMA R0, R21, R20, R0 ;  /* 0x0000001415007223 */ /* 0x000fc80000000000 */
[----:B------:R-:W-:-:S04]  /*2520*/  FFMA R4, R4, R25, R0 ;  /* 0x0000001904047223 */ /* 0x000fc80000000000 */
[----:B------:R-:W-:-:S04]  /*2530*/  FADD R20, R3, R4 ;  /* 0x0000000403147221 */ /* 0x000fc80000000000 */
[----:B------:R-:W-:Y:S01]  /*2540*/  FMUL R21, R20, R2 ;  /* 0x0000000214157220 */ /* 0x000fe20000400000 */
[----:B------:R-:W-:-:S03]  /*2550*/  FADD R3, -R3, R20 ;  /* 0x0000001403037221 */ /* 0x000fc60000000100 */
[----:B------:R-:W0:Y:S01]  /*2560*/  FRND R0, R21 ;  /* 0x0000001500007307 */ /* 0x000e220000201000 */
[----:B------:R-:W-:Y:S01]  /*2570*/  FADD R3, R4, -R3 ;  /* 0x8000000304037221 */ /* 0x000fe20000000000 */
[-C--:B------:R-:W-:Y:S01]  /*2580*/  FFMA R20, R20, R2.reuse, -R21 ;  /* 0x0000000214147223 */ /* 0x080fe20000000815 */
[C---:B------:R-:W-:Y:S02]  /*2590*/  FSETP.GT.AND P1, PT, |R21|.reuse, 152, PT ;  /* 0x431800001500780b */ /* 0x040fe40003f24200 */
[----:B------:R-:W-:Y:S01]  /*25a0*/  FSETP.GEU.AND P2, PT, R21, RZ, PT ;  /* 0x000000ff1500720b */ /* 0x000fe20003f4e000 */
[----:B------:R-:W-:Y:S01]  /*25b0*/  FFMA R3, R3, R2, R20 ;  /* 0x0000000203037223 */ /* 0x000fe20000000014 */
[----:B------:R-:W-:Y:S01]  /*25c0*/  MOV R20, 0x391fcb8e ;  /* 0x391fcb8e00147802 */ /* 0x000fe20000000f00 */
[----:B0-----:R-:W-:Y:S01]  /*25d0*/  FADD R4, R21, -R0 ;  /* 0x8000000015047221 */ /* 0x001fe20000000000 */
[----:B------:R-:W-:Y:S01]  /*25e0*/  FSETP.GT.AND P0, PT, R0, RZ, PT ;  /* 0x000000ff0000720b */ /* 0x000fe20003f04000 */
[----:B------:R-:W-:-:S02]  /*25f0*/  FMUL R0, R2, 0.5 ;  /* 0x3f00000002007820 */ /* 0x000fc40000400000 */
[----:B------:R-:W-:Y:S01]  /*2600*/  FADD R3, R3, R4 ;  /* 0x0000000403037221 */ /* 0x000fe20000000000 */
[----:B------:R-:W-:Y:S02]  /*2610*/  SEL R23, RZ, 0x83000000, P0 ;  /* 0x83000000ff177807 */ /* 0x000fe40000000000 */
[----:B------:R-:W-:Y:S01]  /*2620*/  FSETP.NEU.AND P0, PT, R2, RZ, PT ;  /* 0x000000ff0200720b */ /* 0x000fe20003f0d000 */
[----:B------:R-:W-:Y:S01]  /*2630*/  FFMA R4, R3, R20, 0.0013391353422775864601 ;  /* 0x3aaf85ed03047423 */ /* 0x000fe20000000014 */
[----:B------:R-:W-:Y:S02]  /*2640*/  FRND.TRUNC R0, R0 ;  /* 0x0000000000007307 */ /* 0x000fe4000020d000 */
[----:B------:R-:W-:Y:S01]  /*2650*/  FSETP.EQ.OR P0, PT, R7, 1, !P0 ;  /* 0x3f8000000700780b */ /* 0x000fe20004702400 */
[----:B------:R-:W-:-:S04]  /*2660*/  FFMA R4, R3, R4, 0.0096188392490148544312 ;  /* 0x3c1d985603047423 */ /* 0x000fc80000000004 */
[C---:B------:R-:W-:Y:S01]  /*2670*/  FFMA R4, R3.reuse, R4, 0.055503588169813156128 ;  /* 0x3d6357bb03047423 */ /* 0x040fe20000000004 */
[----:B------:R-:W0:Y:S03]  /*2680*/  F2I.NTZ R20, R21 ;  /* 0x0000001500147305 */ /* 0x000e260000203100 */
[----:B------:R-:W-:-:S04]  /*2690*/  FFMA R4, R3, R4, 0.24022644758224487305 ;  /* 0x3e75fdec03047423 */ /* 0x000fc80000000004 */
[----:B------:R-:W-:-:S04]  /*26a0*/  FFMA R4, R3, R4, 0.69314718246459960938 ;  /* 0x3f31721803047423 */ /* 0x000fc80000000004 */
[----:B------:R-:W-:Y:S01]  /*26b0*/  FFMA R4, R3, R4, 1 ;  /* 0x3f80000003047423 */ /* 0x000fe20000000004 */
[----:B------:R-:W-:Y:S02]  /*26c0*/  IADD3 R3, PT, PT, R23, 0x7f000000, RZ ;  /* 0x7f00000017037810 */ /* 0x000fe40007ffe0ff */
[----:B0-----:R-:W-:-:S03]  /*26d0*/  LEA R20, R20, -R23, 0x17 ;  /* 0x8000001714147211 */ /* 0x001fc600078eb8ff */
[----:B------:R-:W-:-:S04]  /*26e0*/  FMUL R3, R4, R3 ;  /* 0x0000000304037220 */ /* 0x000fc80000400000 */
[----:B------:R-:W-:Y:S01]  /*26f0*/  FMUL R4, R3, R20 ;  /* 0x0000001403047220 */ /* 0x000fe20000400000 */
[----:B------:R-:W-:Y:S02]  /*2700*/  HFMA2 R20, -RZ, RZ, 1.875, 0 ;  /* 0x3f800000ff147431 */ /* 0x000fe400000001ff */
[----:B------:R-:W-:Y:S01]  /*2710*/  FADD R3, R0, R0 ;  /* 0x0000000000037221 */ /* 0x000fe20000000000 */
[----:B------:R-:W-:Y:S01]  /*2720*/  @P1 FSEL R4, RZ, +INF , !P2 ;  /* 0x7f800000ff041808 */ /* 0x000fe20005000000 */
[----:B------:R-:W-:Y:S06]  /*2730*/  @P0 BRA `(.L_x_22) ;  /* 0x0000000000600947 */ /* 0x000fec0003800000 */
[----:B------:R-:W-:-:S04]  /*2740*/  FSETP.NAN.AND P0, PT, |R2|, |R2|, PT ;  /* 0x400000020200720b */ /* 0x000fc80003f08200 */
[----:B------:R-:W-:-:S13]  /*2750*/  FSETP.NUM.AND P0, PT, |R7|, |R7|, !P0 ;  /* 0x400000070700720b */ /* 0x000fda0004707200 */
[----:B------:R-:W-:Y:S01]  /*2760*/  @!P0 FADD R20, R2, R7 ;  /* 0x0000000702148221 */ /* 0x000fe20000000000 */
[----:B------:R-:W-:Y:S06]  /*2770*/  @!P0 BRA `(.L_x_22) ;  /* 0x0000000000508947 */ /* 0x000fec0003800000 */
[----:B------:R-:W-:Y:S01]  /*2780*/  FSETP.NEU.AND P0, PT, |R7|, +INF , PT ;  /* 0x7f8000000700780b */ /* 0x000fe20003f0d200 */
[----:B------:R-:W-:-:S03]  /*2790*/  FADD R0, -R3, R2 ;  /* 0x0000000203007221 */ /* 0x000fc60000000100 */
[----:B------:R-:W-:-:S04]  /*27a0*/  FSETP.NEU.AND P0, PT, R7, RZ, P0 ;  /* 0x000000ff0700720b */ /* 0x000fc8000070d000 */
[----:B------:R-:W-:Y:S02]  /*27b0*/  FSETP.GEU.OR P1, PT, R2, RZ, P0 ;  /* 0x000000ff0200720b */ /* 0x000fe4000072e400 */
[----:B------:R-:W-:-:S07]  /*27c0*/  FSETP.NEU.AND P2, PT, |R0|, 1, !P0 ;  /* 0x3f8000000000780b */ /* 0x000fce000474d200 */
[----:B------:R-:W-:-:S05]  /*27d0*/  @!P0 FADD R3, R7, R7 ;  /* 0x0000000707038221 */ /* 0x000fca0000000000 */
[----:B------:R-:W-:-:S04]  /*27e0*/  @!P1 LOP3.LUT R3, R3, 0x7f800000, RZ, 0x3c, !PT ;  /* 0x7f80000003039812 */ /* 0x000fc800078e3cff */
[----:B------:R-:W-:-:S04]  /*27f0*/  @P2 LOP3.LUT R3, R3, 0x7fffffff, RZ, 0xc0, !PT ;  /* 0x7fffffff03032812 */ /* 0x000fc800078ec0ff */
[----:B------:R-:W-:Y:S01]  /*2800*/  @!P0 MOV R20, R3 ;  /* 0x0000000300148202 */ /* 0x000fe20000000f00 */
[----:B------:R-:W-:Y:S06]  /*2810*/  @!P0 BRA `(.L_x_22) ;  /* 0x0000000000288947 */ /* 0x000fec0003800000 */
[----:B------:R-:W-:Y:S02]  /*2820*/  FSETP.NEU.AND P0, PT, |R2|, +INF , PT ;  /* 0x7f8000000200780b */ /* 0x000fe40003f0d200 */
[----:B------:R-:W-:-:S13]  /*2830*/  FSETP.EQ.AND P1, PT, R7, -1, PT ;  /* 0xbf8000000700780b */ /* 0x000fda0003f22000 */
[----:B------:R-:W-:Y:S05]  /*2840*/  @!P0 BRA P1, `(.L_x_22) ;  /* 0x00000000001c8947 */ /* 0x000fea0000800000 */
[----:B------:R-:W-:Y:S02]  /*2850*/  FSETP.GEU.AND P1, PT, R7, RZ, PT ;  /* 0x000000ff0700720b */ /* 0x000fe40003f2e000 */
[----:B------:R-:W-:-:S11]  /*2860*/  MOV R20, R4 ;  /* 0x0000000400147202 */ /* 0x000fd60000000f00 */
[----:B------:R-:W0:Y:S01]  /*2870*/  @!P1 FRND.FLOOR R3, R2 ;  /* 0x0000000200039307 */ /* 0x000e220000205000 */
[----:B------:R-:W-:-:S04]  /*2880*/  @!P1 FSETP.NEU.AND P2, PT, |R0|, 1, PT ;  /* 0x3f8000000000980b */ /* 0x000fc80003f4d200 */
[----:B------:R-:W-:Y:S02]  /*2890*/  @!P1 FSEL R0, R4, -R4, P2 ;  /* 0x8000000404009208 */ /* 0x000fe40001000000 */
[----:B0-----:R-:W-:-:S04]  /*28a0*/  @!P1 FSETP.NEU.AND P0, PT, R2, R3, PT ;  /* 0x000000030200920b */ /* 0x001fc80003f0d000 */
[----:B------:R-:W-:-:S09]  /*28b0*/  @!P1 FSEL R20, R0, +QNAN , !P0 ;  /* 0x7fffffff00149808 */ /* 0x000fd20004000000 */
.L_x_22:
[----:B------:R-:W-:Y:S05]  /*28c0*/  BSYNC.RECONVERGENT B2 ;  /* 0x0000000000027941 */ /* 0x000fea0003800200 */
.L_x_21:
[----:B------:R-:W-:Y:S01]  /*28d0*/  FSETP.GT.AND P0, PT, R5, RZ, PT ;  /* 0x000000ff0500720b */ /* 0x000fe20003f04000 */
[----:B------:R-:W-:Y:S01]  /*28e0*/  BSSY.RECONVERGENT B2, `(.L_x_31) ;  /* 0x00000de000027945 */ /* 0x000fe20003800200 */
[----:B------:R-:W-:-:S11]  /*28f0*/  HFMA2 R7, -RZ, RZ, 0, 0 ;  /* 0x00000000ff077431 */ /* 0x000fd600000001ff */
        /* <DEDUP_REMOVED lines=11> */
.L_x_33:
[----:B------:R-:W0:Y:S02]  /*29b0*/  MUFU.RCP R4, R21 ;  /* 0x0000001500047308 */ /* 0x000e240000001000 */
[----:B0-----:R-:W-:-:S04]  /*29c0*/  FFMA R0, R21, R4, -1 ;  /* 0xbf80000015007423 */ /* 0x001fc80000000004 */
[----:B------:R-:W-:-:S04]  /*29d0*/  FADD.FTZ R3, -R0, -RZ ;  /* 0x800000ff00037221 */ /* 0x000fc80000010100 */
[----:B------:R-:W-:-:S07]  /*29e0*/  FFMA R4, R4, R3, R4 ;  /* 0x0000000304047223 */ /* 0x000fce0000000004 */
.L_x_34:
        /* <DEDUP_REMOVED lines=75> */
[----:B------:R-:W-:-:S03]  /*2ea0*/  IADD3 R21, PT, PT, R4, 0x7f000000, RZ ;  /* 0x7f00000004157810 */ /* 0x000fc60007ffe0ff */
[----:B------:R-:W-:Y:S01]  /*2eb0*/  FFMA R24, R7, R24, 0.69314718246459960938 ;  /* 0x3f31721807187423 */ /* 0x000fe20000000018 */
[----:B0-----:R-:W-:-:S03]  /*2ec0*/  LEA R23, R23, -R4, 0x17 ;  /* 0x8000000417177211 */ /* 0x001fc600078eb8ff */
[----:B------:R-:W-:Y:S01]  /*2ed0*/  FFMA R24, R7, R24, 1 ;  /* 0x3f80000007187423 */ /* 0x000fe20000000018 */
[----:B------:R-:W-:-:S03]  /*2ee0*/  FSEL R7, RZ, +INF , !P3 ;  /* 0x7f800000ff077808 */ /* 0x000fc60005800000 */
[----:B------:R-:W-:Y:S01]  /*2ef0*/  FMUL R24, R21, R24 ;  /* 0x0000001815187220 */ /* 0x000fe20000400000 */
[----:B------:R-:W-:-:S03]  /*2f00*/  @P4 LOP3.LUT R5, R5, 0x7fffffff, RZ, 0xc0, !PT ;  /* 0x7fffffff05054812 */ /* 0x000fc600078ec0ff */
[----:B------:R-:W-:Y:S01]  /*2f10*/  @!P1 FMUL R7, R23, R24 ;  /* 0x0000001817079220 */ /* 0x000fe20000400000 */
[----:B------:R-:W-:-:S07]  /*2f20*/  @!P0 MOV R7, R5 ;  /* 0x0000000500078202 */ /* 0x000fce0000000f00 */
.L_x_36:
[----:B------:R-:W-:Y:S05]  /*2f30*/  BSYNC.RECONVERGENT B0 ;  /* 0x0000000000007941 */ /* 0x000fea0003800200 */
.L_x_35:
        /* <DEDUP_REMOVED lines=17> */
.L_x_38:
[----:B------:R-:W-:Y:S05]  /*3050*/  BSYNC.RECONVERGENT B3 ;  /* 0x0000000000037941 */ /* 0x000fea0003800200 */
.L_x_37:
        /* <DEDUP_REMOVED lines=9> */
.L_x_39:
[----:B------:R-:W0:Y:S02]  /*30f0*/  MUFU.RCP R2, R21 ;  /* 0x0000001500027308 */ /* 0x000e240000001000 */
[----:B0-----:R-:W-:-:S04]  /*3100*/  FFMA R0, R21, R2, -1 ;  /* 0xbf80000015007423 */ /* 0x001fc80000000002 */
[----:B------:R-:W-:-:S04]  /*3110*/  FADD.FTZ R3, -R0, -RZ ;  /* 0x800000ff00037221 */ /* 0x000fc80000010100 */
[----:B------:R-:W-:-:S07]  /*3120*/  FFMA R2, R2, R3, R2 ;  /* 0x0000000302027223 */ /* 0x000fce0000000002 */
.L_x_40:
[C---:B------:R-:W-:Y:S01]  /*3130*/  FMUL R0, |R5|.reuse, 16777216 ;  /* 0x4b80000005007820 */ /* 0x040fe20000400200 */
[----:B------:R-:W-:Y:S01]  /*3140*/  FSETP.GEU.AND P0, PT, |R5|, 1.175494350822287508e-38, PT ;  /* 0x008000000500780b */ /* 0x000fe20003f0e200 */
[----:B------:R-:W-:-:S03]  /*3150*/  HFMA2 R24, -RZ, RZ, 0.771484375, 0.21533203125 ;  /* 0x3a2c32e4ff187431 */ /* 0x000fc600000001ff */
[----:B------:R-:W-:-:S04]  /*3160*/  FSEL R0, R0, |R5|, !P0 ;  /* 0x4000000500007208 */ /* 0x000fc80004000000 */
[----:B------:R-:W-:-:S04]  /*3170*/  IADD3 R3, PT, PT, R0, -0x3f3504f3, RZ ;  /* 0xc0cafb0d00037810 */ /* 0x000fc80007ffe0ff */
[----:B------:R-:W-:Y:S02]  /*3180*/  LOP3.LUT R7, R3, 0xff800000, RZ, 0xc0, !PT ;  /* 0xff80000003077812 */ /* 0x000fe400078ec0ff */
[----:B------:R-:W-:Y:S02]  /*3190*/  FSEL R3, RZ, -24, P0 ;  /* 0xc1c00000ff037808 */ /* 0x000fe40000000000 */
[-C--:B------:R-:W-:Y:S02]  /*31a0*/  IADD3 R21, PT, PT, R0, -R7.reuse, RZ ;  /* 0x8000000700157210 */ /* 0x080fe40007ffe0ff */
[----:B------:R-:W-:-:S03]  /*31b0*/  I2FP.F32.S32 R22, R7 ;  /* 0x0000000700167245 */ /* 0x000fc60000201400 */
[C---:B------:R-:W-:Y:S01]  /*31c0*/  FADD R0, R21.reuse, 1 ;  /* 0x3f80000015007421 */ /* 0x040fe20000000000 */
[----:B------:R-:W-:-:S04]  /*31d0*/  FADD R21, R21, -1 ;  /* 0xbf80000015157421 */ /* 0x000fc80000000000 */
[----:B------:R-:W-:Y:S01]  /*31e0*/  FADD R23, R21, R21 ;  /* 0x0000001515177221 */ /* 0x000fe20000000000 */
[----:B------:R-:W0:Y:S03]  /*31f0*/  MUFU.RCP R0, R0 ;  /* 0x0000000000007308 */ /* 0x000e260000001000 */
[----:B0-----:R-:W-:Y:S01]  /*3200*/  FMUL R4, R0, R23 ;  /* 0x0000001700047220 */ /* 0x001fe20000400000 */
[----:B------:R-:W-:-:S03]  /*3210*/  FFMA R23, R22, 1.1920928955078125e-07, R3 ;  /* 0x3400000016177823 */ /* 0x000fc60000000003 */
        /* <DEDUP_REMOVED lines=27> */
[----:B------:R1:W2:Y:S01]  /*33d0*/  F2I.NTZ R21, R7 ;  /* 0x0000000700157305 */ /* 0x0002a20000203100 */
[----:B0-----:R-:W-:Y:S01]  /*33e0*/  FADD R4, R7, -R0 ;  /* 0x8000000007047221 */ /* 0x001fe20000000000 */
[----:B------:R-:W-:Y:S01]  /*33f0*/  FSETP.GT.AND P0, PT, R0, RZ, PT ;  /* 0x000000ff0000720b */ /* 0x000fe20003f04000 */
[----:B------:R-:W-:Y:S01]  /*3400*/  FMUL R0, R2, 0.5 ;  /* 0x3f00000002007820 */ /* 0x000fe20000400000 */
[----:B-1----:R-:W-:-:S02]  /*3410*/  HFMA2 R7, -RZ, RZ, 1.875, 0 ;  /* 0x3f800000ff077431 */ /* 0x002fc400000001ff */
[----:B------:R-:W-:-:S04]  /*3420*/  FADD R3, R3, R4 ;  /* 0x0000000403037221 */ /* 0x000fc80000000000 */
[C---:B------:R-:W-:Y:S01]  /*3430*/  FFMA R4, R3.reuse, R22, 0.0013391353422775864601 ;  /* 0x3aaf85ed03047423 */ /* 0x040fe20000000016 */
[----:B------:R-:W-:Y:S01]  /*3440*/  SEL R22, RZ, 0x83000000, P0 ;  /* 0x83000000ff167807 */ /* 0x000fe20000000000 */
[----:B------:R-:W0:Y:S01]  /*3450*/  FRND.TRUNC R0, R0 ;  /* 0x0000000000007307 */ /* 0x000e22000020d000 */
[----:B------:R-:W-:Y:S01]  /*3460*/  FSETP.NEU.AND P0, PT, R2, RZ, PT ;  /* 0x000000ff0200720b */ /* 0x000fe20003f0d000 */
[----:B------:R-:W-:-:S03]  /*3470*/  FFMA R4, R3, R4, 0.0096188392490148544312 ;  /* 0x3c1d985603047423 */ /* 0x000fc60000000004 */
[----:B------:R-:W-:Y:S01]  /*3480*/  FSETP.EQ.OR P0, PT, R5, 1, !P0 ;  /* 0x3f8000000500780b */ /* 0x000fe20004702400 */
[----:B------:R-:W-:-:S04]  /*3490*/  FFMA R4, R3, R4, 0.055503588169813156128 ;  /* 0x3d6357bb03047423 */ /* 0x000fc80000000004 */
[----:B------:R-:W-:-:S04]  /*34a0*/  FFMA R4, R3, R4, 0.24022644758224487305 ;  /* 0x3e75fdec03047423 */ /* 0x000fc80000000004 */
[----:B------:R-:W-:-:S04]  /*34b0*/  FFMA R4, R3, R4, 0.69314718246459960938 ;  /* 0x3f31721803047423 */ /* 0x000fc80000000004 */
[----:B------:R-:W-:Y:S01]  /*34c0*/  FFMA R4, R3, R4, 1 ;  /* 0x3f80000003047423 */ /* 0x000fe20000000004 */
[----:B------:R-:W-:Y:S02]  /*34d0*/  IADD3 R3, PT, PT, R22, 0x7f000000, RZ ;  /* 0x7f00000016037810 */ /* 0x000fe40007ffe0ff */
[----:B--2---:R-:W-:-:S03]  /*34e0*/  LEA R22, R21, -R22, 0x17 ;  /* 0x8000001615167211 */ /* 0x004fc600078eb8ff */
[----:B------:R-:W-:-:S04]  /*34f0*/  FMUL R3, R4, R3 ;  /* 0x0000000304037220 */ /* 0x000fc80000400000 */
[----:B------:R-:W-:Y:S01]  /*3500*/  FMUL R22, R3, R22 ;  /* 0x0000001603167220 */ /* 0x000fe20000400000 */
[----:B0-----:R-:W-:Y:S01]  /*3510*/  FADD R3, R0, R0 ;  /* 0x0000000000037221 */ /* 0x001fe20000000000 */
        /* <DEDUP_REMOVED lines=26> */
.L_x_32:
[----:B------:R-:W-:Y:S05]  /*36c0*/  BSYNC.RECONVERGENT B2 ;  /* 0x0000000000027941 */ /* 0x000fea0003800200 */
.L_x_31:
        /* <DEDUP_REMOVED lines=14> */
.L_x_43:
[----:B------:R-:W0:Y:S02]  /*37b0*/  MUFU.RCP R0, R21 ;  /* 0x0000001500007308 */ /* 0x000e240000001000 */
[----:B0-----:R-:W-:-:S04]  /*37c0*/  FFMA R2, R21, R0, -1 ;  /* 0xbf80000015027423 */ /* 0x001fc80000000000 */
[----:B------:R-:W-:-:S04]  /*37d0*/  FADD.FTZ R3, -R2, -RZ ;  /* 0x800000ff02037221 */ /* 0x000fc80000010100 */
[----:B------:R-:W-:-:S07]  /*37e0*/  FFMA R3, R0, R3, R0 ;  /* 0x0000000300037223 */ /* 0x000fce0000000000 */
.L_x_44:
        /* <DEDUP_REMOVED lines=17> */
[----:B------:R-:W-:Y:S02]  /*3900*/  FSEL R21, R21, |R6|, !P0 ;  /* 0x4000000615157208 */ /* 0x000fe40004000000 */
[----:B------:R-:W-:Y:S02]  /*3910*/  FSEL R23, RZ, -24, P0 ;  /* 0xc1c00000ff177808 */ /* 0x000fe40000000000 */
[----:B------:R-:W-:Y:S02]  /*3920*/  IADD3 R4, PT, PT, R21, -0x3f3504f3, RZ ;  /* 0xc0cafb0d15047810 */ /* 0x000fe40007ffe0ff */
[----:B------:R-:W-:Y:S02]  /*3930*/  FSETP.NEU.AND P0, PT, |R6|, +INF , PT ;  /* 0x7f8000000600780b */ /* 0x000fe40003f0d200 */
[----:B------:R-:W-:Y:S02]  /*3940*/  LOP3.LUT R22, R4, 0xff800000, RZ, 0xc0, !PT ;  /* 0xff80000004167812 */ /* 0x000fe400078ec0ff */
[----:B------:R-:W-:-:S02]  /*3950*/  FSETP.GEU.OR P2, PT, R3, RZ, P0 ;  /* 0x000000ff0300720b */ /* 0x000fc4000074e400 */
[-C--:B------:R-:W-:Y:S02]  /*3960*/  IADD3 R21, PT, PT, R21, -R22.reuse, RZ ;  /* 0x8000001615157210 */ /* 0x080fe40007ffe0ff */
[----:B------:R-:W-:-:S03]  /*3970*/  I2FP.F32.S32 R22, R22 ;  /* 0x0000001600167245 */ /* 0x000fc60000201400 */
[C---:B------:R-:W-:Y:S01]  /*3980*/  FADD R4, R21.reuse, 1 ;  /* 0x3f80000015047421 */ /* 0x040fe20000000000 */
[----:B------:R-:W-:Y:S01]  /*3990*/  FADD R24, R21, -1 ;  /* 0xbf80000015187421 */ /* 0x000fe20000000000 */
[----:B------:R-:W-:Y:S01]  /*39a0*/  FFMA R22, R22, 1.1920928955078125e-07, R23 ;  /* 0x3400000016167823 */ /* 0x000fe20000000017 */
[----:B------:R-:W-:Y:S01]  /*39b0*/  MOV R23, 0x3a2c32e4 ;  /* 0x3a2c32e400177802 */ /* 0x000fe20000000f00 */
[----:B------:R-:W-:Y:S01]  /*39c0*/  @!P0 FADD R6, R6, R6 ;  /* 0x0000000606068221 */ /* 0x000fe20000000000 */
[----:B------:R-:W-:Y:S01]  /*39d0*/  FADD R21, R24, R24 ;  /* 0x0000001818157221 */ /* 0x000fe20000000000 */
[----:B------:R-:W0:Y:S03]  /*39e0*/  MUFU.RCP R4, R4 ;  /* 0x0000000400047308 */ /* 0x000e260000001000 */
[----:B------:R-:W-:Y:S01]  /*39f0*/  @!P2 LOP3.LUT R6, R6, 0x7f800000, RZ, 0x3c, !PT ;  /* 0x7f8000000606a812 */ /* 0x000fe200078e3cff */
[----:B0-----:R-:W-:-:S04]  /*3a00*/  FMUL R21, R4, R21 ;  /* 0x0000001504157220 */ /* 0x001fc80000400000 */
[----:B------:R-:W-:-:S04]  /*3a10*/  FADD R25, R24, -R21 ;  /* 0x8000001518197221 */ /* 0x000fc80000000000 */
[----:B------:R-:W-:-:S04]  /*3a20*/  FADD R25, R25, R25 ;  /* 0x0000001919197221 */ /* 0x000fc80000000000 */
[-C--:B------:R-:W-:Y:S01]  /*3a30*/  FFMA R25, R24, -R21.reuse, R25 ;  /* 0x8000001518197223 */ /* 0x080fe20000000019 */
[----:B------:R-:W-:-:S03]  /*3a40*/  FMUL R24, R21, R21 ;  /* 0x0000001515187220 */ /* 0x000fc60000400000 */
[----:B------:R-:W-:Y:S01]  /*3a50*/  FMUL R4, R4, R25 ;  /* 0x0000001904047220 */ /* 0x000fe20000400000 */
[----:B------:R-:W-:Y:S01]  /*3a60*/  FFMA R25, R24, R23, 0.0032181653659790754318 ;  /* 0x3b52e7db18197423 */ /* 0x000fe20000000017 */
[----:B------:R-:W-:-:S03]  /*3a70*/  FFMA R23, R21, 1.4426950216293334961, R22 ;  /* 0x3fb8aa3b15177823 */ /* 0x000fc60000000016 */
[----:B------:R-:W-:Y:S01]  /*3a80*/  FFMA R25, R24, R25, 0.018033718690276145935 ;  /* 0x3c93bb7318197423 */ /* 0x000fe20000000019 */
[----:B------:R-:W-:-:S03]  /*3a90*/  FADD R22, R22, -R23 ;  /* 0x8000001716167221 */ /* 0x000fc60000000000 */
[----:B------:R-:W-:Y:S01]  /*3aa0*/  FFMA R25, R24, R25, 0.12022458761930465698 ;  /* 0x3df6384f18197423 */ /* 0x000fe20000000019 */
[----:B------:R-:W-:-:S03]  /*3ab0*/  FFMA R27, R21, 1.4426950216293334961, R22 ;  /* 0x3fb8aa3b151b7823 */ /* 0x000fc60000000016 */
[----:B------:R-:W-:Y:S01]  /*3ac0*/  FMUL R24, R24, R25 ;  /* 0x0000001918187220 */ /* 0x000fe20000400000 */
[----:B------:R-:W-:Y:S01]  /*3ad0*/  FFMA R22, R4, 1.4426950216293334961, R27 ;  /* 0x3fb8aa3b04167823 */ /* 0x000fe2000000001b */
[----:B------:R-:W-:Y:S02]  /*3ae0*/  HFMA2 R27, -RZ, RZ, 0.64013671875, -15.109375 ;  /* 0x391fcb8eff1b7431 */ /* 0x000fe400000001ff */
[----:B------:R-:W-:Y:S01]  /*3af0*/  FMUL R25, R24, 3 ;  /* 0x4040000018197820 */ /* 0x000fe20000400000 */
[----:B------:R-:W-:-:S04]  /*3b00*/  FFMA R22, R21, 1.9251366722983220825e-08, R22 ;  /* 0x32a55e3415167823 */ /* 0x000fc80000000016 */
[----:B------:R-:W-:-:S04]  /*3b10*/  FFMA R25, R4, R25, R22 ;  /* 0x0000001904197223 */ /* 0x000fc80000000016 */
[----:B------:R-:W-:-:S04]  /*3b20*/  FFMA R24, R21, R24, R25 ;  /* 0x0000001815187223 */ /* 0x000fc80000000019 */
[----:B------:R-:W-:-:S04]  /*3b30*/  FADD R22, R23, R24 ;  /* 0x0000001817167221 */ /* 0x000fc80000000000 */
[----:B------:R-:W-:Y:S01]  /*3b40*/  FMUL R21, R22, R3 ;  /* 0x0000000316157220 */ /* 0x000fe20000400000 */
[----:B------:R-:W-:-:S03]  /*3b50*/  FADD R23, -R23, R22 ;  /* 0x0000001617177221 */ /* 0x000fc60000000100 */
[----:B------:R-:W0:Y:S01]  /*3b60*/  FRND R4, R21 ;  /* 0x0000001500047307 */ /* 0x000e220000201000 */
[----:B------:R-:W-:Y:S01]  /*3b70*/  FADD R25, R24, -R23 ;  /* 0x8000001718197221 */ /* 0x000fe20000000000 */
[----:B------:R-:W-:Y:S01]  /*3b80*/  @!P0 FMUL R24, R3, 0.5 ;  /* 0x3f00000003188820 */ /* 0x000fe20000400000 */
[----:B------:R-:W-:Y:S01]  /*3b90*/  FFMA R22, R22, R3, -R21 ;  /* 0x0000000316167223 */ /* 0x000fe20000000815 */
[----:B------:R-:W-:-:S03]  /*3ba0*/  FSETP.GT.AND P1, PT, |R21|, 152, PT ;  /* 0x431800001500780b */ /* 0x000fc60003f24200 */
[----:B------:R-:W-:Y:S01]  /*3bb0*/  FFMA R25, R25, R3, R22 ;  /* 0x0000000319197223 */ /* 0x000fe20000000016 */
[----:B------:R-:W1:Y:S01]  /*3bc0*/  @!P0 FRND.TRUNC R23, R24 ;  /* 0x0000001800178307 */ /* 0x000e62000020d000 */
[----:B0-----:R-:W-:Y:S01]  /*3bd0*/  FADD R22, R21, -R4 ;  /* 0x8000000415167221 */ /* 0x001fe20000000000 */
[----:B------:R-:W-:-:S03]  /*3be0*/  FSETP.GT.AND P3, PT, R4, RZ, PT ;  /* 0x000000ff0400720b */ /* 0x000fc60003f64000 */
[----:B------:R-:W-:Y:S01]  /*3bf0*/  FADD R22, R22, R25 ;  /* 0x0000001916167221 */ /* 0x000fe20000000000 */
[----:B------:R-:W-:Y:S02]  /*3c00*/  SEL R4, RZ, 0x83000000, P3 ;  /* 0x83000000ff047807 */ /* 0x000fe40001800000 */
[----:B------:R-:W-:Y:S01]  /*3c10*/  FSETP.GEU.AND P3, PT, R21, RZ, PT ;  /* 0x000000ff1500720b */ /* 0x000fe20003f6e000 */
[C---:B------:R-:W-:Y:S01]  /*3c20*/  FFMA R25, R22.reuse, R27, 0.0013391353422775864601 ;  /* 0x3aaf85ed16197423 */ /* 0x040fe2000000001b */
[----:B-1----:R-:W-:Y:S02]  /*3c30*/  @!P0 FADD R26, R23, R23 ;  /* 0x00000017171a8221 */ /* 0x002fe40000000000 */
[----:B------:R0:W1:Y:S01]  /*3c40*/  F2I.NTZ R23, R21 ;  /* 0x0000001500177305 */ /* 0x0000620000203100 */
[----:B------:R-:W-:Y:S01]  /*3c50*/  FFMA R25, R22, R25, 0.0096188392490148544312 ;  /* 0x3c1d985616197423 */ /* 0x000fe20000000019 */
[----:B------:R-:W-:Y:S01]  /*3c60*/  @!P0 FADD R26, -R26, R3 ;  /* 0x000000031a1a8221 */ /* 0x000fe20000000100 */
[----:B------:R-:W-:-:S02]  /*3c70*/  IADD3 R3, PT, PT, R4, 0x7f000000, RZ ;  /* 0x7f00000004037810 */ /* 0x000fc40007ffe0ff */
[----:B------:R-:W-:Y:S02]  /*3c80*/  FFMA R25, R22, R25, 0.055503588169813156128 ;  /* 0x3d6357bb16197423 */ /* 0x000fe40000000019 */
[----:B------:R-:W-:Y:S02]  /*3c90*/  FSETP.NEU.AND P4, PT, |R26|, 1, !P0 ;  /* 0x3f8000001a00780b */ /* 0x000fe4000478d200 */
[----:B------:R-:W-:Y:S01]  /*3ca0*/  FFMA R25, R22, R25, 0.24022644758224487305 ;  /* 0x3e75fdec16197423 */ /* 0x000fe20000000019 */
[----:B0-----:R-:W-:-:S03]  /*3cb0*/  FSEL R21, RZ, +INF , !P3 ;  /* 0x7f800000ff157808 */ /* 0x001fc60005800000 */
[----:B------:R-:W-:Y:S01]  /*3cc0*/  FFMA R25, R22, R25, 0.69314718246459960938 ;  /* 0x3f31721816197423 */ /* 0x000fe20000000019 */
[----:B-1----:R-:W-:-:S03]  /*3cd0*/  LEA R23, R23, -R4, 0x17 ;  /* 0x8000000417177211 */ /* 0x002fc600078eb8ff */
[----:B------:R-:W-:-:S03]  /*3ce0*/  FFMA R22, R22, R25, 1 ;  /* 0x3f80000016167423 */ /* 0x000fc60000000019 */
[----:B------:R-:W-:Y:S01]  /*3cf0*/  @P4 LOP3.LUT R6, R6, 0x7fffffff, RZ, 0xc0, !PT ;  /* 0x7fffffff06064812 */ /* 0x000fe200078ec0ff */
[----:B------:R-:W-:-:S04]  /*3d00*/  FMUL R22, R3, R22 ;  /* 0x0000001603167220 */ /* 0x000fc80000400000 */
[----:B------:R-:W-:Y:S01]  /*3d10*/  @!P1 FMUL R21, R23, R22 ;  /* 0x0000001617159220 */ /* 0x000fe20000400000 */
[----:B------:R-:W-:-:S07]  /*3d20*/  @!P0 MOV R21, R6 ;  /* 0x0000000600158202 */ /* 0x000fce0000000f00 */
.L_x_46:
[----:B------:R-:W-:Y:S05]  /*3d30*/  BSYNC.RECONVERGENT B0 ;  /* 0x0000000000007941 */ /* 0x000fea0003800200 */
.L_x_45:
        /* <DEDUP_REMOVED lines=17> */
.L_x_48:
[----:B------:R-:W-:Y:S05]  /*3e50*/  BSYNC.RECONVERGENT B3 ;  /* 0x0000000000037941 */ /* 0x000fea0003800200 */
.L_x_47:
        /* <DEDUP_REMOVED lines=9> */
.L_x_49:
[----:B------:R-:W0:Y:S02]  /*3ef0*/  MUFU.RCP R2, R21 ;  /* 0x0000001500027308 */ /* 0x000e240000001000 */
[----:B0-----:R-:W-:-:S04]  /*3f00*/  FFMA R0, R21, R2, -1 ;  /* 0xbf80000015007423 */ /* 0x001fc80000000002 */
[----:B------:R-:W-:-:S04]  /*3f10*/  FADD.FTZ R3, -R0, -RZ ;  /* 0x800000ff00037221 */ /* 0x000fc80000010100 */
[----:B------:R-:W-:-:S07]  /*3f20*/  FFMA R2, R2, R3, R2 ;  /* 0x0000000302027223 */ /* 0x000fce0000000002 */
.L_x_50:
        /* <DEDUP_REMOVED lines=28> */
[----:B------:R-:W-:Y:S01]  /*40f0*/  FFMA R0, R4, 1.9251366722983220825e-08, R23 ;  /* 0x32a55e3404007823 */ /* 0x000fe20000000017 */
[----:B------:R-:W-:Y:S02]  /*4100*/  MOV R23, 0x391fcb8e ;  /* 0x391fcb8e00177802 */ /* 0x000fe40000000f00 */
        /* <DEDUP_REMOVED lines=11> */
[----:B------:R-:W-:Y:S02]  /*41c0*/  FFMA R3, R3, R2, R6 ;  /* 0x0000000203037223 */ /* 0x000fe40000000006 */
[----:B------:R-:W1:Y:S01]  /*41d0*/  F2I.NTZ R6, R21 ;  /* 0x0000001500067305 */ /* 0x000e620000203100 */
[----:B0-----:R-:W-:Y:S01]  /*41e0*/  FADD R4, R21, -R0 ;  /* 0x8000000015047221 */ /* 0x001fe20000000000 */
[----:B------:R-:W-:-:S03]  /*41f0*/  FSETP.GT.AND P0, PT, R0, RZ, PT ;  /* 0x000000ff0000720b */ /* 0x000fc60003f04000 */
[----:B------:R-:W-:Y:S01]  /*4200*/  FADD R4, R3, R4 ;  /* 0x0000000403047221 */ /* 0x000fe20000000000 */
[----:B------:R-:W-:Y:S02]  /*4210*/  SEL R25, RZ, 0x83000000, P0 ;  /* 0x83000000ff197807 */ /* 0x000fe40000000000 */
[----:B------:R-:W-:Y:S01]  /*4220*/  FSETP.NEU.AND P0, PT, R2, RZ, PT ;  /* 0x000000ff0200720b */ /* 0x000fe20003f0d000 */
[C---:B------:R-:W-:Y:S01]  /*4230*/  FFMA R3, R4.reuse, R23, 0.0013391353422775864601 ;  /* 0x3aaf85ed04037423 */ /* 0x040fe20000000017 */
[----:B------:R-:W-:Y:S02]  /*4240*/  IADD3 R0, PT, PT, R25, 0x7f000000, RZ ;  /* 0x7f00000019007810 */ /* 0x000fe40007ffe0ff */
[----:B------:R-:W-:Y:S01]  /*4250*/  FSETP.EQ.OR P0, PT, R5, 1, !P0 ;  /* 0x3f8000000500780b */ /* 0x000fe20004702400 */
[----:B------:R-:W-:Y:S01]  /*4260*/  FFMA R3, R4, R3, 0.0096188392490148544312 ;  /* 0x3c1d985604037423 */ /* 0x000fe20000000003 */
[----:B-1----:R-:W-:-:S03]  /*4270*/  LEA R25, R6, -R25, 0x17 ;  /* 0x8000001906197211 */ /* 0x002fc600078eb8ff */
[----:B------:R-:W-:-:S04]  /*4280*/  FFMA R3, R4, R3, 0.055503588169813156128 ;  /* 0x3d6357bb04037423 */ /* 0x000fc80000000003 */
[----:B------:R-:W-:Y:S01]  /*4290*/  FFMA R23, R4, R3, 0.24022644758224487305 ;  /* 0x3e75fdec04177423 */ /* 0x000fe20000000003 */
[----:B------:R-:W-:-:S03]  /*42a0*/  FMUL R3, R2, 0.5 ;  /* 0x3f00000002037820 */ /* 0x000fc60000400000 */
[----:B------:R-:W-:-:S03]  /*42b0*/  FFMA R23, R4, R23, 0.69314718246459960938 ;  /* 0x3f31721804177423 */ /* 0x000fc60000000017 */
[----:B------:R-:W0:Y:S01]  /*42c0*/  FRND.TRUNC R3, R3 ;  /* 0x0000000300037307 */ /* 0x000e22000020d000 */
[----:B------:R-:W-:-:S04]  /*42d0*/  FFMA R23, R4, R23, 1 ;  /* 0x3f80000004177423 */ /* 0x000fc80000000017 */
[----:B------:R-:W-:-:S04]  /*42e0*/  FMUL R0, R23, R0 ;  /* 0x0000000017007220 */ /* 0x000fc80000400000 */
[----:B------:R-:W-:Y:S01]  /*42f0*/  FMUL R25, R0, R25 ;  /* 0x0000001900197220 */ /* 0x000fe20000400000 */
[----:B------:R-:W-:Y:S01]  /*4300*/  HFMA2 R0, -RZ, RZ, 1.875, 0 ;  /* 0x3f800000ff007431 */ /* 0x000fe200000001ff */
[----:B------:R-:W-:Y:S01]  /*4310*/  @P1 FSEL R25, RZ, +INF , !P2 ;  /* 0x7f800000ff191808 */ /* 0x000fe20005000000 */
[----:B0-----:R-:W-:Y:S01]  /*4320*/  FADD R3, R3, R3 ;  /* 0x0000000303037221 */ /* 0x001fe20000000000 */
        /* <DEDUP_REMOVED lines=21> */
[----:B------:R-:W-:Y:S02]  /*4480*/  @!P1 FSETP.NEU.AND P2, PT, |R4|, 1, PT ;  /* 0x3f8000000400980b */ /* 0x000fe40003f4d200 */
[----:B0-----:R-:W-:Y:S02]  /*4490*/  @!P1 FSETP.NEU.AND P0, PT, R2, R3, PT ;  /* 0x000000030200920b */ /* 0x001fe40003f0d000 */
[----:B------:R-:W-:-:S04]  /*44a0*/  @!P1 FSEL R3, R25, -R25, P2 ;  /* 0x8000001919039208 */ /* 0x000fc80001000000 */
[----:B------:R-:W-:-:S07]  /*44b0*/  @!P1 FSEL R0, R3, +QNAN , !P0 ;  /* 0x7fffffff03009808 */ /* 0x000fce0004000000 */
.L_x_42:
[----:B------:R-:W-:Y:S05]  /*44c0*/  BSYNC.RECONVERGENT B2 ;  /* 0x0000000000027941 */ /* 0x000fea0003800200 */
.L_x_41:
[----:B------:R-:W0:Y:S02]  /*44d0*/  LDC.64 R4, c[0x4][0x90] ;  /* 0x01002400ff047b82 */ /* 0x000e240000000a00 */
[----:B0-----:R-:W2:Y:S04]  /*44e0*/  LDG.E R2, desc[UR4][R4.64+0x4] ;  /* 0x0000040404027981 */ /* 0x001ea8000c1e1900 */
[----:B------:R-:W3:Y:S04]  /*44f0*/  LDG.E R3, desc[UR4][R4.64] ;  /* 0x0000000404037981 */ /* 0x000ee8000c1e1900 */
[----:B------:R-:W4:Y:S01]  /*4500*/  LDG.E R6, desc[UR4][R4.64+0x8] ;  /* 0x0000080404067981 */ /* 0x000f22000c1e1900 */
[----:B--2---:R-:W-:-:S04]  /*4510*/  FMUL R2, R2, R7 ;  /* 0x0000000702027220 */ /* 0x004fc80000400000 */
[----:B---3--:R-:W-:-:S04]  /*4520*/  FFMA R3, R3, R20, R2 ;  /* 0x0000001403037223 */ /* 0x008fc80000000002 */
[----:B----4-:R-:W-:-:S06]  /*4530*/  FFMA R3, R6, R0, R3 ;  /* 0x0000000006037223 */ /* 0x010fcc0000000003 */
[----:B------:R-:W0:Y:S02]  /*4540*/  F2I.U32.TRUNC.NTZ R3, R3 ;  /* 0x0000000300037305 */ /* 0x000e24000020f000 */
[----:B0-----:R0:W-:Y:S04]  /*4550*/  STG.E.U16 desc[UR4][R12.64], R3 ;  /* 0x000000030c007986 */ /* 0x0011e8000c101504 */
[----:B------:R-:W2:Y:S04]  /*4560*/  LDG.E R2, desc[UR4][R4.64+0x10] ;  /* 0x0000100404027981 */ /* 0x000ea8000c1e1900 */
[----:B------:R-:W3:Y:S04]  /*4570*/  LDG.E R21, desc[UR4][R4.64+0xc] ;  /* 0x00000c0404157981 */ /* 0x000ee8000c1e1900 */
[----:B------:R-:W4:Y:S01]  /*4580*/  LDG.E R6, desc[UR4][R4.64+0x14] ;  /* 0x0000140404067981 */ /* 0x000f22000c1e1900 */
[----:B--2---:R-:W-:-:S04]  /*4590*/  FMUL R2, R2, R7 ;  /* 0x0000000702027220 */ /* 0x004fc80000400000 */
[----:B---3--:R-:W-:-:S04]  /*45a0*/  FFMA R21, R21, R20, R2 ;  /* 0x0000001415157223 */ /* 0x008fc80000000002 */
[----:B----4-:R-:W-:-:S06]  /*45b0*/  FFMA R21, R6, R0, R21 ;  /* 0x0000000006157223 */ /* 0x010fcc0000000015 */
[----:B------:R-:W1:Y:S02]  /*45c0*/  F2I.U32.TRUNC.NTZ R21, R21 ;  /* 0x0000001500157305 */ /* 0x000e64000020f000 */
[----:B-1----:R1:W-:Y:S04]  /*45d0*/  STG.E.U16 desc[UR4][R10.64], R21 ;  /* 0x000000150a007986 */ /* 0x0023e8000c101504 */
[----:B------:R-:W2:Y:S04]  /*45e0*/  LDG.E R2, desc[UR4][R4.64+0x1c] ;  /* 0x00001c0404027981 */ /* 0x000ea8000c1e1900 */
[----:B------:R-:W3:Y:S04]  /*45f0*/  LDG.E R23, desc[UR4][R4.64+0x18] ;  /* 0x0000180404177981 */ /* 0x000ee8000c1e1900 */
[----:B------:R-:W4:Y:S01]  /*4600*/  LDG.E R22, desc[UR4][R4.64+0x20] ;  /* 0x0000200404167981 */ /* 0x000f22000c1e1900 */
[----:B--2---:R-:W-:-:S02]  /*4610*/  FMUL R2, R2, R7 ;  /* 0x0000000702027220 */ /* 0x004fc40000400000 */
[----:B------:R-:W2:Y:S02]  /*4620*/  LDC.64 R6, c[0x4][0x88] ;  /* 0x01002200ff067b82 */ /* 0x000ea40000000a00 */
[----:B---3--:R-:W-:-:S04]  /*4630*/  FFMA R23, R23, R20, R2 ;  /* 0x0000001417177223 */ /* 0x008fc80000000002 */
[----:B----4-:R-:W-:Y:S02]  /*4640*/  FFMA R23, R22, R0, R23 ;  /* 0x0000000016177223 */ /* 0x010fe40000000017 */
[----:B0-----:R-:W0:Y:S04]  /*4650*/  LDC.64 R2, c[0x4][0x58] ;  /* 0x01001600ff027b82 */ /* 0x001e280000000a00 */
[----:B------:R-:W3:Y:S02]  /*4660*/  F2I.U32.TRUNC.NTZ R23, R23 ;  /* 0x0000001700177305 */ /* 0x000ee4000020f000 */
[----:B---3--:R3:W-:Y:S04]  /*4670*/  STG.E.U16 desc[UR4][R8.64], R23 ;  /* 0x0000001708007986 */ /* 0x0087e8000c101504 */
[----:B------:R-:W4:Y:S04]  /*4680*/  LDG.E.U16 R29, desc[UR4][R18.64] ;  /* 0x00000004121d7981 */ /* 0x000f28000c1e1500 */
[----:B------:R-:W5:Y:S04]  /*4690*/  LDG.E.U16 R26, desc[UR4][R16.64+0x2] ;  /* 0x00000204101a7981 */ /* 0x000f68000c1e1500 */
[----:B--2---:R-:W2:Y:S04]  /*46a0*/  LDG.E R25, desc[UR4][R6.64+0x4] ;  /* 0x0000040406197981 */ /* 0x004ea8000c1e1900 */
[----:B------:R-:W2:Y:S04]  /*46b0*/  LDG.E.U16 R27, desc[UR4][R14.64] ;  /* 0x000000040e1b7981 */ /* 0x000ea8000c1e1500 */
[----:B------:R-:W2:Y:S04]  /*46c0*/  LDG.E R24, desc[UR4][R6.64] ;  /* 0x0000000406187981 */ /* 0x000ea8000c1e1900 */
[----:B------:R-:W2:Y:S04]  /*46d0*/  LDG.E R5, desc[UR4][R6.64+0x8] ;  /* 0x0000080406057981 */ /* 0x000ea8000c1e1900 */
[----:B0-----:R-:W2:Y:S04]  /*46e0*/  LDG.E R2, desc[UR4][R2.64] ;  /* 0x0000000402027981 */ /* 0x001ea8000c1e1900 */
[----:B------:R-:W2:Y:S04]  /*46f0*/  LDG.E R0, desc[UR4][R6.64+0x10] ;  /* 0x0000100406007981 */ /* 0x000ea8000c1e1900 */
[----:B------:R-:W2:Y:S04]  /*4700*/  LDG.E R4, desc[UR4][R6.64+0x1c] ;  /* 0x00001c0406047981 */ /* 0x000ea8000c1e1900 */
[----:B------:R-:W2:Y:S04]  /*4710*/  LDG.E R22, desc[UR4][R6.64+0xc] ;  /* 0x00000c0406167981 */ /* 0x000ea8000c1e1900 */
[----:B-1----:R-:W2:Y:S04]  /*4720*/  LDG.E R21, desc[UR4][R6.64+0x18] ;  /* 0x0000180406157981 */ /* 0x002ea8000c1e1900 */
[----:B------:R-:W2:Y:S04]  /*4730*/  LDG.E R20, desc[UR4][R6.64+0x14] ;  /* 0x0000140406147981 */ /* 0x000ea8000c1e1900 */
[----:B---3--:R-:W3:Y:S01]  /*4740*/  LDG.E R23, desc[UR4][R6.64+0x20] ;  /* 0x0000200406177981 */ /* 0x008ee2000c1e1900 */
[----:B------:R-:W-:Y:S01]  /*4750*/  BSSY.RECONVERGENT B2, `(.L_x_51) ;  /* 0x0000079000027945 */ /* 0x000fe20003800200 */
[----:B----4-:R-:W-:-:S02]  /*4760*/  I2FP.F32.U32 R29, R29 ;  /* 0x0000001d001d7245 */ /* 0x010fc40000201000 */
[----:B-----5:R-:W-:-:S03]  /*4770*/  I2FP.F32.U32 R26, R26 ;  /* 0x0000001a001a7245 */ /* 0x020fc60000201000 */
[----:B--2---:R-:W-:Y:S01]  /*4780*/  FMUL R25, R29, R25 ;  /* 0x000000191d197220 */ /* 0x004fe20000400000 */
[----:B------:R-:W-:-:S03]  /*4790*/  I2FP.F32.U32 R28, R27 ;  /* 0x0000001b001c7245 */ /* 0x000fc60000201000 */
[----:B------:R-:W-:-:S04]  /*47a0*/  FFMA R25, R26, R24, R25 ;  /* 0x000000181a197223 */ /* 0x000fc80000000019 */
[----:B------:R-:W-:Y:S01]  /*47b0*/  FFMA R24, R28, R5, R25 ;  /* 0x000000051c187223 */ /* 0x000fe20000000019 */
[----:B------:R-:W-:-:S05]  /*47c0*/  FMUL R5, R2, 4.5 ;  /* 0x4090000002057820 */ /* 0x000fca0000400000 */
[----:B------:R-:W-:Y:S01]  /*47d0*/  FSETP.GEU.AND P0, PT, R24, R5, PT ;  /* 0x000000051800720b */ /* 0x000fe20003f0e000 */
[C---:B------:R-:W-:Y:S01]  /*47e0*/  FMUL R25, R29.reuse, R0 ;  /* 0x000000001d197220 */ /* 0x040fe20000400000 */
[----:B------:R-:W-:-:S03]  /*47f0*/  FMUL R4, R29, R4 ;  /* 0x000000041d047220 */ /* 0x000fc60000400000 */
[C---:B------:R-:W-:Y:S01]  /*4800*/  FFMA R25, R26.reuse, R22, R25 ;  /* 0x000000161a197223 */ /* 0x040fe20000000019 */
[----:B------:R-:W-:-:S03]  /*4810*/  FFMA R4, R26, R21, R4 ;  /* 0x000000151a047223 */ /* 0x000fc60000000004 */
[C---:B------:R-:W-:Y:S01]  /*4820*/  FFMA R20, R28.reuse, R20, R25 ;  /* 0x000000141c147223 */ /* 0x040fe20000000019 */
[----:B---3--:R-:W-:-:S03]  /*4830*/  FFMA R6, R28, R23, R4 ;  /* 0x000000171c067223 */ /* 0x008fc60000000004 */
        /* <DEDUP_REMOVED lines=15> */
.L_x_54:
[----:B------:R-:W-:Y:S05]  /*4930*/  BSYNC.RECONVERGENT B3 ;  /* 0x0000000000037941 */ /* 0x000fea0003800200 */
.L_x_53:
[----:B------:R-:W-:Y:S01]  /*4940*/  MOV R7, R0 ;  /* 0x0000000000077202 */ /* 0x000fe20000000f00 */
[----:B------:R-:W-:Y:S06]  /*4950*/  BRA `(.L_x_55) ;  /* 0x0000000400607947 */ /* 0x000fec0003800000 */
.L_x_52:
        /* <DEDUP_REMOVED lines=16> */
.L_x_57:
[----:B------:R-:W-:Y:S05]  /*4a60*/  BSYNC.RECONVERGENT B3 ;  /* 0x0000000000037941 */ /* 0x000fea0003800200 */
.L_x_56:
        /* <DEDUP_REMOVED lines=71> */
.L_x_55:
[----:B------:R-:W-:Y:S05]  /*4ee0*/  BSYNC.RECONVERGENT B2 ;  /* 0x0000000000027941 */ /* 0x000fea0003800200 */
.L_x_51:
        /* <DEDUP_REMOVED lines=17> */
.L_x_61:
[----:B------:R-:W-:Y:S05]  /*5000*/  BSYNC.RECONVERGENT B3 ;  /* 0x0000000000037941 */ /* 0x000fea0003800200 */
.L_x_60:
[----:B------:R-:W-:Y:S01]  /*5010*/  MOV R20, R0 ;  /* 0x0000000000147202 */ /* 0x000fe20000000f00 */
[----:B------:R-:W-:Y:S06]  /*5020*/  BRA `(.L_x_62) ;  /* 0x0000000400607947 */ /* 0x000fec0003800000 */
.L_x_59:
        /* <DEDUP_REMOVED lines=16> */
.L_x_64:
[----:B------:R-:W-:Y:S05]  /*5130*/  BSYNC.RECONVERGENT B3 ;  /* 0x0000000000037941 */ /* 0x000fea0003800200 */
.L_x_63:
        /* <DEDUP_REMOVED lines=71> */
.L_x_62:
[----:B------:R-:W-:Y:S05]  /*55b0*/  BSYNC.RECONVERGENT B2 ;  /* 0x0000000000027941 */ /* 0x000fea0003800200 */
.L_x_58:
        /* <DEDUP_REMOVED lines=17> */
.L_x_68:
[----:B------:R-:W-:Y:S05]  /*56d0*/  BSYNC.RECONVERGENT B3 ;  /* 0x0000000000037941 */ /* 0x000fea0003800200 */
.L_x_67:
[----:B------:R-:W-:Y:S01]  /*56e0*/  MOV R2, R0 ;  /* 0x0000000000027202 */ /* 0x000fe20000000f00 */
[----:B------:R-:W-:Y:S06]  /*56f0*/  BRA `(.L_x_69) ;  /* 0x0000000400607947 */ /* 0x000fec0003800000 */
.L_x_66:
        /* <DEDUP_REMOVED lines=16> */
.L_x_71:
[----:B------:R-:W-:Y:S05]  /*5800*/  BSYNC.RECONVERGENT B3 ;  /* 0x0000000000037941 */ /* 0x000fea0003800200 */
.L_x_70:
        /* <DEDUP_REMOVED lines=71> */
.L_x_69:
[----:B------:R-:W-:Y:S05]  /*5c80*/  BSYNC.RECONVERGENT B2 ;  /* 0x0000000000027941 */ /* 0x000fea0003800200 */
.L_x_65:
        /* <DEDUP_REMOVED lines=9> */
[----:B------:R-:W5:Y:S01]  /*5d20*/  LDG.E R25, desc[UR4][R22.64+0x20] ;  /* 0x0000200416197981 */ /* 0x000f62000c1e1900 */
[----:B------:R-:W-:Y:S01]  /*5d30*/  BSSY.RECONVERGENT B2, `(.L_x_72) ;  /* 0x00000e8000027945 */ /* 0x000fe20003800200 */
[----:B--2---:R-:W-:-:S04]  /*5d40*/  FMUL R5, R5, R20 ;  /* 0x0000001405057220 */ /* 0x004fc80000400000 */
[----:B---3--:R-:W-:Y:S01]  /*5d50*/  FFMA R5, R6, R7, R5 ;  /* 0x0000000706057223 */ /* 0x008fe20000000005 */
[----:B------:R-:W-:-:S03]  /*5d60*/  HFMA2 R6, -RZ, RZ, 0, 0 ;  /* 0x00000000ff067431 */ /* 0x000fc600000001ff */
        /* <DEDUP_REMOVED lines=19> */
.L_x_74:
[----:B------:R-:W0:Y:S02]  /*5ea0*/  MUFU.RCP R4, R21 ;  /* 0x0000001500047308 */ /* 0x000e240000001000 */
[----:B0-----:R-:W-:-:S04]  /*5eb0*/  FFMA R0, R21, R4, -1 ;  /* 0xbf80000015007423 */ /* 0x001fc80000000004 */
[----:B------:R-:W-:-:S04]  /*5ec0*/  FADD.FTZ R3, -R0, -RZ ;  /* 0x800000ff00037221 */ /* 0x000fc80000010100 */
[----:B------:R-:W-:-:S07]  /*5ed0*/  FFMA R4, R4, R3, R4 ;  /* 0x0000000304047223 */ /* 0x000fce0000000004 */
.L_x_75:
        /* <DEDUP_REMOVED lines=20> */
[-C--:B------:R-:W-:Y:S02]  /*6020*/  IADD3 R21, PT, PT, R6, -R23.reuse, RZ ;  /* 0x8000001706157210 */ /* 0x080fe40007ffe0ff */
[----:B------:R-:W-:Y:S02]  /*6030*/  I2FP.F32.S32 R22, R23 ;  /* 0x0000001700167245 */ /* 0x000fe40000201400 */
[----:B------:R-:W-:Y:S01]  /*6040*/  FSEL R23, RZ, -24, P0 ;  /* 0xc1c00000ff177808 */ /* 0x000fe20000000000 */
[C---:B------:R-:W-:Y:S01]  /*6050*/  FADD R6, R21.reuse, 1 ;  /* 0x3f80000015067421 */ /* 0x040fe20000000000 */
[----:B------:R-:W-:Y:S01]  /*6060*/  FADD R24, R21, -1 ;  /* 0xbf80000015187421 */ /* 0x000fe20000000000 */
[----:B------:R-:W-:Y:S02]  /*6070*/  FSETP.NEU.AND P0, PT, |R5|, +INF , PT ;  /* 0x7f8000000500780b */ /* 0x000fe40003f0d200 */
[----:B------:R-:W-:Y:S01]  /*6080*/  FFMA R22, R22, 1.1920928955078125e-07, R23 ;  /* 0x3400000016167823 */ /* 0x000fe20000000017 */
[----:B------:R-:W-:Y:S01]  /*6090*/  FADD R21, R24, R24 ;  /* 0x0000001818157221 */ /* 0x000fe20000000000 */
[----:B------:R-:W0:Y:S01]  /*60a0*/  MUFU.RCP R6, R6 ;  /* 0x0000000600067308 */ /* 0x000e220000001000 */
[----:B------:R-:W-:-:S02]  /*60b0*/  MOV R23, 0x3a2c32e4 ;  /* 0x3a2c32e400177802 */ /* 0x000fc40000000f00 */
[----:B------:R-:W-:-:S06]  /*60c0*/  FSETP.GEU.OR P2, PT, R4, RZ, P0 ;  /* 0x000000ff0400720b */ /* 0x000fcc000074e400 */
[----:B------:R-:W-:Y:S01]  /*60d0*/  @!P0 FMUL R26, R4, 0.5 ;  /* 0x3f000000041a8820 */ /* 0x000fe20000400000 */
[----:B------:R-:W-:-:S06]  /*60e0*/  @!P0 FADD R5, R5, R5 ;  /* 0x0000000505058221 */ /* 0x000fcc0000000000 */
        /* <DEDUP_REMOVED lines=32> */
[C---:B------:R-:W-:Y:S01]  /*62f0*/  FFMA R25, R22.reuse, R27, 0.0013391353422775864601 ;  /* 0x3aaf85ed16197423 */ /* 0x040fe2000000001b */
[----:B-1----:R-:W-:Y:S02]  /*6300*/  @!P0 FADD R27, R23, R23 ;  /* 0x00000017171b8221 */ /* 0x002fe40000000000 */
[----:B------:R0:W1:Y:S01]  /*6310*/  F2I.NTZ R23, R21 ;  /* 0x0000001500177305 */ /* 0x0000620000203100 */
[C---:B------:R-:W-:Y:S01]  /*6320*/  FFMA R25, R22.reuse, R25, 0.0096188392490148544312 ;  /* 0x3c1d985616197423 */ /* 0x040fe20000000019 */
[----:B------:R-:W-:Y:S01]  /*6330*/  @!P0 FADD R27, -R27, R4 ;  /* 0x000000041b1b8221 */ /* 0x000fe20000000100 */
[----:B------:R-:W-:Y:S02]  /*6340*/  SEL R4, RZ, 0x83000000, P3 ;  /* 0x83000000ff047807 */ /* 0x000fe40001800000 */
[C---:B------:R-:W-:Y:S01]  /*6350*/  FFMA R25, R22.reuse, R25, 0.055503588169813156128 ;  /* 0x3d6357bb16197423 */ /* 0x040fe20000000019 */
[----:B------:R-:W-:Y:S02]  /*6360*/  FSETP.GEU.AND P3, PT, R21, RZ, PT ;  /* 0x000000ff1500720b */ /* 0x000fe40003f6e000 */
[----:B------:R-:W-:Y:S01]  /*6370*/  FSETP.NEU.AND P4, PT, |R27|, 1, !P0 ;  /* 0x3f8000001b00780b */ /* 0x000fe2000478d200 */
[----:B------:R-:W-:Y:S01]  /*6380*/  FFMA R25, R22, R25, 0.24022644758224487305 ;  /* 0x3e75fdec16197423 */ /* 0x000fe20000000019 */
[----:B------:R-:W-:-:S02]  /*6390*/  IADD3 R6, PT, PT, R4, 0x7f000000, RZ ;  /* 0x7f00000004067810 */ /* 0x000fc40007ffe0ff */
[----:B0-----:R-:W-:Y:S01]  /*63a0*/  FSEL R21, RZ, +INF , !P3 ;  /* 0x7f800000ff157808 */ /* 0x001fe20005800000 */
[----:B------:R-:W-:Y:S01]  /*63b0*/  FFMA R25, R22, R25, 0.69314718246459960938 ;  /* 0x3f31721816197423 */ /* 0x000fe20000000019 */
[----:B-1----:R-:W-:-:S03]  /*63c0*/  LEA R23, R23, -R4, 0x17 ;  /* 0x8000000417177211 */ /* 0x002fc600078eb8ff */
[----:B------:R-:W-:-:S04]  /*63d0*/  FFMA R25, R22, R25, 1 ;  /* 0x3f80000016197423 */ /* 0x000fc80000000019 */
[----:B------:R-:W-:Y:S01]  /*63e0*/  FMUL R6, R6, R25 ;  /* 0x0000001906067220 */ /* 0x000fe20000400000 */
[----:B------:R-:W-:-:S03]  /*63f0*/  @P4 LOP3.LUT R5, R5, 0x7fffffff, RZ, 0xc0, !PT ;  /* 0x7fffffff05054812 */ /* 0x000fc600078ec0ff */
[----:B------:R-:W-:Y:S01]  /*6400*/  @!P1 FMUL R21, R23, R6 ;  /* 0x0000000617159220 */ /* 0x000fe20000400000 */
[----:B------:R-:W-:-:S07]  /*6410*/  @!P0 MOV R21, R5 ;  /* 0x0000000500158202 */ /* 0x000fce0000000f00 */
.L_x_77:
[----:B------:R-:W-:Y:S05]  /*6420*/  BSYNC.RECONVERGENT B0 ;  /* 0x0000000000007941 */ /* 0x000fea0003800200 */
.L_x_76:
        /* <DEDUP_REMOVED lines=17> */
.L_x_79:
[----:B------:R-:W-:Y:S05]  /*6540*/  BSYNC.RECONVERGENT B3 ;  /* 0x0000000000037941 */ /* 0x000fea0003800200 */
.L_x_78:
        /* <DEDUP_REMOVED lines=9> */
.L_x_80:
[----:B------:R-:W0:Y:S02]  /*65e0*/  MUFU.RCP R2, R21 ;  /* 0x0000001500027308 */ /* 0x000e240000001000 */
[----:B0-----:R-:W-:-:S04]  /*65f0*/  FFMA R0, R21, R2, -1 ;  /* 0xbf80000015007423 */ /* 0x001fc80000000002 */
[----:B------:R-:W-:-:S04]  /*6600*/  FADD.FTZ R3, -R0, -RZ ;  /* 0x800000ff00037221 */ /* 0x000fc80000010100 */
[----:B------:R-:W-:-:S07]  /*6610*/  FFMA R2, R2, R3, R2 ;  /* 0x0000000302027223 */ /* 0x000fce0000000002 */
.L_x_81:
        /* <DEDUP_REMOVED lines=89> */
.L_x_73:
[----:B------:R-:W-:Y:S05]  /*6bb0*/  BSYNC.RECONVERGENT B2 ;  /* 0x0000000000027941 */ /* 0x000fea0003800200 */
.L_x_72:
        /* <DEDUP_REMOVED lines=14> */
.L_x_84:
[----:B------:R-:W0:Y:S02]  /*6ca0*/  MUFU.RCP R0, R21 ;  /* 0x0000001500007308 */ /* 0x000e240000001000 */
[----:B0-----:R-:W-:-:S04]  /*6cb0*/  FFMA R2, R21, R0, -1 ;  /* 0xbf80000015027423 */ /* 0x001fc80000000000 */
[----:B------:R-:W-:-:S04]  /*6cc0*/  FADD.FTZ R3, -R2, -RZ ;  /* 0x800000ff02037221 */ /* 0x000fc80000010100 */
[----:B------:R-:W-:-:S07]  /*6cd0*/  FFMA R3, R0, R3, R0 ;  /* 0x0000000300037223 */ /* 0x000fce0000000000 */
.L_x_85:
        /* <DEDUP_REMOVED lines=84> */
.L_x_87:
[----:B------:R-:W-:Y:S05]  /*7220*/  BSYNC.RECONVERGENT B0 ;  /* 0x0000000000007941 */ /* 0x000fea0003800200 */
.L_x_86:
        /* <DEDUP_REMOVED lines=17> */
.L_x_89:
[----:B------:R-:W-:Y:S05]  /*7340*/  BSYNC.RECONVERGENT B3 ;  /* 0x0000000000037941 */ /* 0x000fea0003800200 */
.L_x_88:
        /* <DEDUP_REMOVED lines=9> */
.L_x_90:
[----:B------:R-:W0:Y:S02]  /*73e0*/  MUFU.RCP R2, R21 ;  /* 0x0000001500027308 */ /* 0x000e240000001000 */
[----:B0-----:R-:W-:-:S04]  /*73f0*/  FFMA R0, R21, R2, -1 ;  /* 0xbf80000015007423 */ /* 0x001fc80000000002 */
[----:B------:R-:W-:-:S04]  /*7400*/  FADD.FTZ R3, -R0, -RZ ;  /* 0x800000ff00037221 */ /* 0x000fc80000010100 */
[----:B------:R-:W-:-:S07]  /*7410*/  FFMA R2, R2, R3, R2 ;  /* 0x0000000302027223 */ /* 0x000fce0000000002 */
.L_x_91:
[C---:B------:R-:W-:Y:S01]  /*7420*/  FMUL R3, |R20|.reuse, 16777216 ;  /* 0x4b80000014037820 */ /* 0x040fe20000400200 */
[----:B------:R-:W-:Y:S01]  /*7430*/  FSETP.GEU.AND P0, PT, |R20|, 1.175494350822287508e-38, PT ;  /* 0x008000001400780b */ /* 0x000fe20003f0e200 */
[----:B------:R-:W-:-:S03]  /*7440*/  HFMA2 R24, -RZ, RZ, 0.771484375, 0.21533203125 ;  /* 0x3a2c32e4ff187431 */ /* 0x000fc600000001ff */
[----:B------:R-:W-:-:S04]  /*7450*/  FSEL R3, R3, |R20|, !P0 ;  /* 0x4000001403037208 */ /* 0x000fc80004000000 */
[----:B------:R-:W-:-:S04]  /*7460*/  IADD3 R0, PT, PT, R3, -0x3f3504f3, RZ ;  /* 0xc0cafb0d03007810 */ /* 0x000fc80007ffe0ff */
[----:B------:R-:W-:-:S04]  /*7470*/  LOP3.LUT R4, R0, 0xff800000, RZ, 0xc0, !PT ;  /* 0xff80000000047812 */ /* 0x000fc800078ec0ff */
[-C--:B------:R-:W-:Y:S02]  /*7480*/  IADD3 R3, PT, PT, R3, -R4.reuse, RZ ;  /* 0x8000000403037210 */ /* 0x080fe40007ffe0ff */
[----:B------:R-:W-:-:S03]  /*7490*/  I2FP.F32.S32 R22, R4 ;  /* 0x0000000400167245 */ /* 0x000fc60000201400 */
[C---:B------:R-:W-:Y:S01]  /*74a0*/  FADD R0, R3.reuse, 1 ;  /* 0x3f80000003007421 */ /* 0x040fe20000000000 */
[----:B------:R-:W-:Y:S01]  /*74b0*/  FADD R21, R3, -1 ;  /* 0xbf80000003157421 */ /* 0x000fe20000000000 */
[----:B------:R-:W-:-:S03]  /*74c0*/  FSEL R3, RZ, -24, P0 ;  /* 0xc1c00000ff037808 */ /* 0x000fc60000000000 */
        /* <DEDUP_REMOVED lines=78> */
.L_x_83:
[----:B------:R-:W-:Y:S05]  /*79b0*/  BSYNC.RECONVERGENT B2 ;  /* 0x0000000000027941 */ /* 0x000fea0003800200 */
.L_x_82:
        /* <DEDUP_REMOVED lines=14> */
.L_x_94:
[----:B------:R-:W0:Y:S02]  /*7aa0*/  MUFU.RCP R4, R21 ;  /* 0x0000001500047308 */ /* 0x000e240000001000 */
[----:B0-----:R-:W-:-:S04]  /*7ab0*/  FFMA R0, R21, R4, -1 ;  /* 0xbf80000015007423 */ /* 0x001fc80000000004 */
[----:B------:R-:W-:-:S04]  /*7ac0*/  FADD.FTZ R3, -R0, -RZ ;  /* 0x800000ff00037221 */ /* 0x000fc80000010100 */
[----:B------:R-:W-:-:S07]  /*7ad0*/  FFMA R4, R4, R3, R4 ;  /* 0x0000000304047223 */ /* 0x000fce0000000004 */
.L_x_95:
        /* <DEDUP_REMOVED lines=67> */
[----:B------:R-:W0:Y:S01]  /*7f10*/  F2I.NTZ R23, R21 ;  /* 0x0000001500177305 */ /* 0x000e220000203100 */
        /* <DEDUP_REMOVED lines=8> */
[----:B------:R-:W-:Y:S01]  /*7fa0*/  FSEL R27, RZ, +INF , !P3 ;  /* 0x7f800000ff1b7808 */ /* 0x000fe20005800000 */
[----:B------:R-:W-:Y:S01]  /*7fb0*/  FFMA R25, R22, R25, 0.69314718246459960938 ;  /* 0x3f31721816197423 */ /* 0x000fe20000000019 */
[----:B0-----:R-:W-:-:S03]  /*7fc0*/  LEA R23, R23, -R4, 0x17 ;  /* 0x8000000417177211 */ /* 0x001fc600078eb8ff */
[----:B------:R-:W-:-:S04]  /*7fd0*/  FFMA R25, R22, R25, 1 ;  /* 0x3f80000016197423 */ /* 0x000fc80000000019 */
[----:B------:R-:W-:Y:S01]  /*7fe0*/  FMUL R20, R20, R25 ;  /* 0x0000001914147220 */ /* 0x000fe20000400000 */
[----:B------:R-:W-:-:S03]  /*7ff0*/  @P4 LOP3.LUT R7, R7, 0x7fffffff, RZ, 0xc0, !PT ;  /* 0x7fffffff07074812 */ /* 0x000fc600078ec0ff */
[----:B------:R-:W-:Y:S01]  /*8000*/  @!P1 FMUL R27, R23, R20 ;  /* 0x00000014171b9220 */ /* 0x000fe20000400000 */
[----:B------:R-:W-:-:S07]  /*8010*/  @!P0 MOV R27, R7 ;  /* 0x00000007001b8202 */ /* 0x000fce0000000f00 */
.L_x_97:
[----:B------:R-:W-:Y:S05]  /*8020*/  BSYNC.RECONVERGENT B0 ;  /* 0x0000000000007941 */ /* 0x000fea0003800200 */
.L_x_96:
        /* <DEDUP_REMOVED lines=17> */
.L_x_99:
[----:B------:R-:W-:Y:S05]  /*8140*/  BSYNC.RECONVERGENT B3 ;  /* 0x0000000000037941 */ /* 0x000fea0003800200 */
.L_x_98:
        /* <DEDUP_REMOVED lines=9> */
.L_x_100:
[----:B------:R-:W0:Y:S02]  /*81e0*/  MUFU.RCP R2, R21 ;  /* 0x0000001500027308 */ /* 0x000e240000001000 */
[----:B0-----:R-:W-:-:S04]  /*81f0*/  FFMA R0, R21, R2, -1 ;  /* 0xbf80000015007423 */ /* 0x001fc80000000002 */
[----:B------:R-:W-:-:S04]  /*8200*/  FADD.FTZ R3, -R0, -RZ ;  /* 0x800000ff00037221 */ /* 0x000fc80000010100 */
[----:B------:R-:W-:-:S07]  /*8210*/  FFMA R2, R2, R3, R2 ;  /* 0x0000000302027223 */ /* 0x000fce0000000002 */
.L_x_101:
        /* <DEDUP_REMOVED lines=89> */
.L_x_93:
[----:B------:R-:W-:Y:S05]  /*87b0*/  BSYNC.RECONVERGENT B2 ;  /* 0x0000000000027941 */ /* 0x000fea0003800200 */
.L_x_92:
[----:B------:R-:W0:Y:S08]  /*87c0*/  LDC.64 R20, c[0x4][0x90] ;  /* 0x01002400ff147b82 */ /* 0x000e300000000a00 */
[----:B------:R-:W1:Y:S01]  /*87d0*/  LDC R27, c[0x0][0x3a0] ;  /* 0x0000e800ff1b7b82 */ /* 0x000e620000000800 */
        /* <DEDUP_REMOVED lines=13> */
[----:B----4-:R-:W-:-:S04]  /*88b0*/  FFMA R4, R4, R0, R7 ;  /* 0x0000000004047223 */ /* 0x010fc80000000007 */
[----:B------:R-:W2:Y:S02]  /*88c0*/  F2I.U32.TRUNC.NTZ R7, R4 ;  /* 0x0000000400077305 */ /* 0x000ea4000020f000 */
[----:B--2---:R2:W-:Y:S04]  /*88d0*/  STG.E.U16 desc[UR4][R10.64], R7 ;  /* 0x000000070a007986 */ /* 0x0045e8000c101504 */
[----:B------:R-:W3:Y:S04]  /*88e0*/  LDG.E R2, desc[UR4][R20.64+0x1c] ;  /* 0x00001c0414027981 */ /* 0x000ee8000c1e1900 */
[----:B------:R-:W4:Y:S04]  /*88f0*/  LDG.E R23, desc[UR4][R20.64+0x18] ;  /* 0x0000180414177981 */ /* 0x000f28000c1e1900 */
[----:B------:R-:W5:Y:S01]  /*8900*/  LDG.E R22, desc[UR4][R20.64+0x20] ;  /* 0x0000200414167981 */ /* 0x000f62000c1e1900 */
[----:B-1----:R-:W-:-:S04]  /*8910*/  IMAD.WIDE R16, R27, 0x2, R16 ;  /* 0x000000021b107825 */ /* 0x002fc800078e0210 */
[----:B---3--:R-:W-:-:S04]  /*8920*/  FMUL R2, R2, R5 ;  /* 0x0000000502027220 */ /* 0x008fc80000400000 */
[----:B----4-:R-:W-:Y:S02]  /*8930*/  FFMA R23, R23, R6, R2 ;  /* 0x0000000617177223 */ /* 0x010fe40000000002 */
[----:B0-----:R-:W0:Y:S02]  /*8940*/  LDC.64 R2, c[0x4][0x88] ;  /* 0x01002200ff027b82 */ /* 0x001e240000000a00 */
[----:B-----5:R-:W-:-:S04]  /*8950*/  FFMA R0, R22, R0, R23 ;  /* 0x0000000016007223 */ /* 0x020fc80000000017 */
[----:B------:R-:W1:Y:S02]  /*8960*/  F2I.U32.TRUNC.NTZ R25, R0 ;  /* 0x0000000000197305 */ /* 0x000e64000020f000 */
[----:B-1----:R1:W-:Y:S04]  /*8970*/  STG.E.U16 desc[UR4][R8.64], R25 ;  /* 0x0000001908007986 */ /* 0x0023e8000c101504 */
[----:B------:R-:W1:Y:S04]  /*8980*/  LDG.E.U16 R29, desc[UR4][R18.64] ;  /* 0x00000004121d7981 */ /* 0x000e68000c1e1500 */
[----:B------:R-:W3:Y:S04]  /*8990*/  LDG.E.U16 R28, desc[UR4][R16.64] ;  /* 0x00000004101c7981 */ /* 0x000ee8000c1e1500 */
[----:B0-----:R-:W4:Y:S04]  /*89a0*/  LDG.E R26, desc[UR4][R2.64+0x4] ;  /* 0x00000404021a7981 */ /* 0x001f28000c1e1900 */
[----:B------:R-:W5:Y:S01]  /*89b0*/  LDG.E R5, desc[UR4][R2.64] ;  /* 0x0000000402057981 */ /* 0x000f62000c1e1900 */
[----:B--2---:R-:W0:Y:S03]  /*89c0*/  LDC.64 R6, c[0x4][0x58] ;  /* 0x01001600ff067b82 */ /* 0x004e260000000a00 */
[----:B------:R-:W2:Y:S04]  /*89d0*/  LDG.E R24, desc[UR4][R2.64+0x8] ;  /* 0x0000080402187981 */ /* 0x000ea8000c1e1900 */
[----:B------:R-:W2:Y:S04]  /*89e0*/  LDG.E R20, desc[UR4][R2.64+0x10] ;  /* 0x0000100402147981 */ /* 0x000ea8000c1e1900 */
[----:B------:R-:W2:Y:S04]  /*89f0*/  LDG.E R21, desc[UR4][R2.64+0x1c] ;  /* 0x00001c0402157981 */ /* 0x000ea8000c1e1900 */
[----:B------:R-:W2:Y:S04]  /*8a00*/  LDG.E R23, desc[UR4][R2.64+0xc] ;  /* 0x00000c0402177981 */ /* 0x000ea8000c1e1900 */
[----:B------:R-:W2:Y:S04]  /*8a10*/  LDG.E R22, desc[UR4][R2.64+0x18] ;  /* 0x0000180402167981 */ /* 0x000ea8000c1e1900 */
[----:B------:R-:W2:Y:S04]  /*8a20*/  LDG.E R0, desc[UR4][R2.64+0x14] ;  /* 0x0000140402007981 */ /* 0x000ea8000c1e1900 */
[----:B------:R2:W2:Y:S01]  /*8a30*/  LDG.E R4, desc[UR4][R2.64+0x20] ;  /* 0x0000200402047981 */ /* 0x0004a2000c1e1900 */
[----:B-1----:R-:W-:-:S02]  /*8a40*/  I2FP.F32.U32 R25, R29 ;  /* 0x0000001d00197245 */ /* 0x002fc40000201000 */
[----:B---3--:R-:W-:-:S03]  /*8a50*/  I2FP.F32.U32 R28, R28 ;  /* 0x0000001c001c7245 */ /* 0x008fc60000201000 */
[----:B----4-:R-:W-:-:S04]  /*8a60*/  FMUL R29, R25, R26 ;  /* 0x0000001a191d7220 */ /* 0x010fc80000400000 */
[C---:B-----5:R-:W-:Y:S02]  /*8a70*/  FFMA R26, R28.reuse, R5, R29 ;  /* 0x000000051c1a7223 */ /* 0x060fe4000000001d */
[----:B------:R-:W3:Y:S04]  /*8a80*/  LDG.E.U16 R29, desc[UR4][R14.64] ;  /* 0x000000040e1d7981 */ /* 0x000ee8000c1e1500 */
[----:B0-----:R-:W4:Y:S01]  /*8a90*/  LDG.E R5, desc[UR4][R6.64] ;  /* 0x0000000406057981 */ /* 0x001f22000c1e1900 */
[C---:B--2---:R-:W-:Y:S01]  /*8aa0*/  FMUL R3, R25.reuse, R20 ;  /* 0x0000001419037220 */ /* 0x044fe20000400000 */
[----:B------:R-:W-:Y:S01]  /*8ab0*/  FMUL R21, R25, R21 ;  /* 0x0000001519157220 */ /* 0x000fe20000400000 */
[----:B------:R-:W-:Y:S02]  /*8ac0*/  BSSY.RECONVERGENT B2, `(.L_x_102) ;  /* 0x0000074000027945 */ /* 0x000fe40003800200 */
[C---:B------:R-:W-:Y:S01]  /*8ad0*/  FFMA R2, R28.reuse, R23, R3 ;  /* 0x000000171c027223 */ /* 0x040fe20000000003 */
[----:B------:R-:W-:Y:S01]  /*8ae0*/  FFMA R21, R28, R22, R21 ;  /* 0x000000161c157223 */ /* 0x000fe20000000015 */
[----:B---3--:R-:W-:Y:S01]  /*8af0*/  I2FP.F32.U32 R29, R29 ;  /* 0x0000001d001d7245 */ /* 0x008fe20000201000 */
[----:B----4-:R-:W-:-:S04]  /*8b00*/  FMUL R5, R5, 4.5 ;  /* 0x4090000005057820 */ /* 0x010fc80000400000 */
[----:B------:R-:W-:-:S05]  /*8b10*/  FFMA R24, R29, R24, R26 ;  /* 0x000000181d187223 */ /* 0x000fca000000001a */
[----:B------:R-:W-:Y:S01]  /*8b20*/  FSETP.GEU.AND P0, PT, R24, R5, PT ;  /* 0x000000051800720b */ /* 0x000fe20003f0e000 */
[----:B------:R-:W-:-:S04]  /*8b30*/  IMAD.WIDE R26, R27, 0x2, R12 ;  /* 0x000000021b1a7825 */ /* 0x000fc800078e020c */
[C---:B------:R-:W-:Y:S01]  /*8b40*/  FFMA R12, R29.reuse, R0, R2 ;  /* 0x000000001d0c7223 */ /* 0x040fe20000000002 */
[----:B------:R-:W-:-:S07]  /*8b50*/  FFMA R6, R29, R4, R21 ;  /* 0x000000041d067223 */ /* 0x000fce0000000015 */
        /* <DEDUP_REMOVED lines=15> */
.L_x_105:
[----:B------:R-:W-:Y:S05]  /*8c50*/  BSYNC.RECONVERGENT B3 ;  /* 0x0000000000037941 */ /* 0x000fea0003800200 */
.L_x_104:
[----:B------:R-:W-:Y:S01]  /*8c60*/  MOV R7, R0 ;  /* 0x0000000000077202 */ /* 0x000fe20000000f00 */
[----:B------:R-:W-:Y:S06]  /*8c70*/  BRA `(.L_x_106) ;  /* 0x0000000400607947 */ /* 0x000fec0003800000 */
.L_x_103:
        /* <DEDUP_REMOVED lines=16> */
.L_x_108:
[----:B------:R-:W-:Y:S05]  /*8d80*/  BSYNC.RECONVERGENT B3 ;  /* 0x0000000000037941 */ /* 0x000fea0003800200 */
.L_x_107:
        /* <DEDUP_REMOVED lines=71> */
.L_x_106:
[----:B------:R-:W-:Y:S05]  /*9200*/  BSYNC.RECONVERGENT B2 ;  /* 0x0000000000027941 */ /* 0x000fea0003800200 */
.L_x_102:
        /* <DEDUP_REMOVED lines=17> */
.L_x_112:
[----:B------:R-:W-:Y:S05]  /*9320*/  BSYNC.RECONVERGENT B3 ;  /* 0x0000000000037941 */ /* 0x000fea0003800200 */
.L_x_111:
[----:B------:R-:W-:Y:S01]  /*9330*/  MOV R12, R0 ;  /* 0x00000000000c7202 */ /* 0x000fe20000000f00 */
[----:B------:R-:W-:Y:S06]  /*9340*/  BRA `(.L_x_113) ;  /* 0x0000000400607947 */ /* 0x000fec0003800000 */
.L_x_110:
        /* <DEDUP_REMOVED lines=16> */
.L_x_115:
[----:B------:R-:W-:Y:S05]  /*9450*/  BSYNC.RECONVERGENT B3 ;  /* 0x0000000000037941 */ /* 0x000fea0003800200 */
.L_x_114:
        /* <DEDUP_REMOVED lines=71> */
.L_x_113:
[----:B------:R-:W-:Y:S05]  /*98d0*/  BSYNC.RECONVERGENT B2 ;  /* 0x0000000000027941 */ /* 0x000fea0003800200 */
.L_x_109:
        /* <DEDUP_REMOVED lines=17> */
.L_x_119:
[----:B------:R-:W-:Y:S05]  /*99f0*/  BSYNC.RECONVERGENT B3 ;  /* 0x0000000000037941 */ /* 0x000fea0003800200 */
.L_x_118:
[----:B------:R-:W-:Y:S01]  /*9a00*/  MOV R5, R0 ;  /* 0x0000000000057202 */ /* 0x000fe20000000f00 */
[----:B------:R-:W-:Y:S06]  /*9a10*/  BRA `(.L_x_120) ;  /* 0x0000000400607947 */ /* 0x000fec0003800000 */
.L_x_117:
        /* <DEDUP_REMOVED lines=16> */
.L_x_122:
[----:B------:R-:W-:Y:S05]  /*9b20*/  BSYNC.RECONVERGENT B3 ;  /* 0x0000000000037941 */ /* 0x000fea0003800200 */
.L_x_121:
        /* <DEDUP_REMOVED lines=71> */
.L_x_120:
[----:B------:R-:W-:Y:S05]  /*9fa0*/  BSYNC.RECONVERGENT B2 ;  /* 0x0000000000027941 */ /* 0x000fea0003800200 */
.L_x_116:
        /* <DEDUP_REMOVED lines=12> */
[----:B---3--:R-:W-:-:S04]  /*a070*/  FFMA R22, R22, R7, R13 ;  /* 0x0000000716167223 */ /* 0x008fc8000000000d */
[----:B----4-:R-:W-:Y:S01]  /*a080*/  FFMA R13, R23, R5, R22 ;  /* 0x00000005170d7223 */ /* 0x010fe20000000016 */
[----:B-----5:R-:W-:-:S04]  /*a090*/  FMUL R25, R25, R12 ;  /* 0x0000000c19197220 */ /* 0x020fc80000400000 */
[----:B------:R-:W-:Y:S01]  /*a0a0*/  FSETP.GT.AND P0, PT, R13, RZ, PT ;  /* 0x000000ff0d00720b */ /* 0x000fe20003f04000 */
[----:B------:R-:W-:Y:S01]  /*a0b0*/  FMUL R21, R21, R12 ;  /* 0x0000000c15157220 */ /* 0x000fe20000400000 */
[----:B------:R-:W-:Y:S02]  /*a0c0*/  HFMA2 R12, -RZ, RZ, 0, 0 ;  /* 0x00000000ff0c7431 */ /* 0x000fe400000001ff */
[-C--:B------:R-:W-:Y:S01]  /*a0d0*/  FFMA R25, R4, R7.reuse, R25 ;  /* 0x0000000704197223 */ /* 0x080fe20000000019 */
[----:B------:R-:W-:-:S03]  /*a0e0*/  FFMA R21, R0, R7, R21 ;  /* 0x0000000700157223 */ /* 0x000fc60000000015 */
[-C--:B------:R-:W-:Y:S01]  /*a0f0*/  FFMA R6, R6, R5.reuse, R25 ;  /* 0x0000000506067223 */ /* 0x080fe20000000019 */
        /* <DEDUP_REMOVED lines=12> */
.L_x_125:
[----:B------:R-:W0:Y:S02]  /*a1c0*/  MUFU.RCP R4, R21 ;  /* 0x0000001500047308 */ /* 0x000e240000001000 */
[----:B0-----:R-:W-:-:S04]  /*a1d0*/  FFMA R0, R21, R4, -1 ;  /* 0xbf80000015007423 */ /* 0x001fc80000000004 */
[----:B------:R-:W-:-:S04]  /*a1e0*/  FADD.FTZ R3, -R0, -RZ ;  /* 0x800000ff00037221 */ /* 0x000fc80000010100 */
[----:B------:R-:W-:-:S07]  /*a1f0*/  FFMA R4, R4, R3, R4 ;  /* 0x0000000304047223 */ /* 0x000fce0000000004 */
.L_x_126:
        /* <DEDUP_REMOVED lines=16> */
[----:B------:R-:W-:Y:S01]  /*a300*/  FSETP.GEU.AND P0, PT, |R13|, 1.175494350822287508e-38, PT ;  /* 0x008000000d00780b */ /* 0x000fe20003f0e200 */
[----:B------:R-:W-:-:S03]  /*a310*/  HFMA2 R25, -RZ, RZ, 0.64013671875, -15.109375 ;  /* 0x391fcb8eff197431 */ /* 0x000fc600000001ff */
        /* <DEDUP_REMOVED lines=11> */
[----:B------:R-:W-:Y:S02]  /*a3d0*/  @!P0 FADD R13, R13, R13 ;  /* 0x0000000d0d0d8221 */ /* 0x000fe40000000000 */
[----:B------:R-:W-:Y:S01]  /*a3e0*/  FADD R12, R23, R23 ;  /* 0x00000017170c7221 */ /* 0x000fe20000000000 */
[----:B------:R-:W0:Y:S02]  /*a3f0*/  MUFU.RCP R7, R7 ;  /* 0x0000000700077308 */ /* 0x000e240000001000 */
[----:B------:R-:W-:Y:S01]  /*a400*/  @!P2 LOP3.LUT R13, R13, 0x7f800000, RZ, 0x3c, !PT ;  /* 0x7f8000000d0da812 */ /* 0x000fe200078e3cff */
[----:B0-----:R-:W-:-:S04]  /*a410*/  FMUL R12, R7, R12 ;  /* 0x0000000c070c7220 */ /* 0x001fc80000400000 */
[----:B------:R-:W-:-:S04]  /*a420*/  FADD R22, R23, -R12 ;  /* 0x8000000c17167221 */ /* 0x000fc80000000000 */
[----:B------:R-:W-:-:S04]  /*a430*/  FADD R22, R22, R22 ;  /* 0x0000001616167221 */ /* 0x000fc80000000000 */
[-C--:B------:R-:W-:Y:S01]  /*a440*/  FFMA R20, R23, -R12.reuse, R22 ;  /* 0x8000000c17147223 */ /* 0x080fe20000000016 */
[----:B------:R-:W-:Y:S01]  /*a450*/  MOV R23, 0x3a2c32e4 ;  /* 0x3a2c32e400177802 */ /* 0x000fe20000000f00 */
[C---:B------:R-:W-:Y:S02]  /*a460*/  FMUL R22, R12.reuse, R12 ;  /* 0x0000000c0c167220 */ /* 0x040fe40000400000 */
[----:B------:R-:W-:Y:S01]  /*a470*/  FMUL R7, R7, R20 ;  /* 0x0000001407077220 */ /* 0x000fe20000400000 */
[----:B------:R-:W-:Y:S01]  /*a480*/  FFMA R20, R12, 1.4426950216293334961, R21 ;  /* 0x3fb8aa3b0c147823 */ /* 0x000fe20000000015 */
[----:B------:R-:W-:-:S03]  /*a490*/  FFMA R23, R22, R23, 0.0032181653659790754318 ;  /* 0x3b52e7db16177423 */ /* 0x000fc60000000017 */
[----:B------:R-:W-:Y:S01]  /*a4a0*/  FADD R21, R21, -R20 ;  /* 0x8000001415157221 */ /* 0x000fe20000000000 */
[----:B------:R-:W-:-:S03]  /*a4b0*/  FFMA R23, R22, R23, 0.018033718690276145935 ;  /* 0x3c93bb7316177423 */ /* 0x000fc60000000017 */
[----:B------:R-:W-:Y:S01]  /*a4c0*/  FFMA R24, R12, 1.4426950216293334961, R21 ;  /* 0x3fb8aa3b0c187823 */ /* 0x000fe20000000015 */
[----:B------:R-:W-:-:S03]  /*a4d0*/  FFMA R23, R22, R23, 0.12022458761930465698 ;  /* 0x3df6384f16177423 */ /* 0x000fc60000000017 */
        /* <DEDUP_REMOVED lines=25> */
[----:B------:R-:W-:Y:S01]  /*a670*/  FFMA R23, R20, R23, 0.055503588169813156128 ;  /* 0x3d6357bb14177423 */ /* 0x000fe20000000017 */
[----:B------:R-:W-:Y:S02]  /*a680*/  FSETP.GEU.AND P3, PT, R12, RZ, PT ;  /* 0x000000ff0c00720b */ /* 0x000fe40003f6e000 */
[----:B------:R-:W-:Y:S01]  /*a690*/  FSETP.NEU.AND P4, PT, |R25|, 1, !P0 ;  /* 0x3f8000001900780b */ /* 0x000fe2000478d200 */
[----:B------:R-:W-:Y:S01]  /*a6a0*/  FFMA R23, R20, R23, 0.24022644758224487305 ;  /* 0x3e75fdec14177423 */ /* 0x000fe20000000017 */
[----:B0-----:R-:W-:-:S02]  /*a6b0*/  IADD3 R12, PT, PT, R4, 0x7f000000, RZ ;  /* 0x7f000000040c7810 */ /* 0x001fc40007ffe0ff */
[----:B------:R-:W-:Y:S01]  /*a6c0*/  FSEL R7, RZ, +INF , !P3 ;  /* 0x7f800000ff077808 */ /* 0x000fe20005800000 */
[----:B------:R-:W-:Y:S01]  /*a6d0*/  FFMA R23, R20, R23, 0.69314718246459960938 ;  /* 0x3f31721814177423 */ /* 0x000fe20000000017 */
[----:B-1----:R-:W-:-:S03]  /*a6e0*/  LEA R21, R21, -R4, 0x17 ;  /* 0x8000000415157211 */ /* 0x002fc600078eb8ff */
[----:B------:R-:W-:-:S04]  /*a6f0*/  FFMA R23, R20, R23, 1 ;  /* 0x3f80000014177423 */ /* 0x000fc80000000017 */
[----:B------:R-:W-:Y:S01]  /*a700*/  FMUL R12, R12, R23 ;  /* 0x000000170c0c7220 */ /* 0x000fe20000400000 */
[----:B------:R-:W-:-:S03]  /*a710*/  @P4 LOP3.LUT R13, R13, 0x7fffffff, RZ, 0xc0, !PT ;  /* 0x7fffffff0d0d4812 */ /* 0x000fc600078ec0ff */
[----:B------:R-:W-:Y:S01]  /*a720*/  @!P1 FMUL R7, R21, R12 ;  /* 0x0000000c15079220 */ /* 0x000fe20000400000 */
[----:B------:R-:W-:-:S07]  /*a730*/  @!P0 MOV R7, R13 ;  /* 0x0000000d00078202 */ /* 0x000fce0000000f00 */
.L_x_128:
[----:B------:R-:W-:Y:S05]  /*a740*/  BSYNC.RECONVERGENT B0 ;  /* 0x0000000000007941 */ /* 0x000fea0003800200 */
.L_x_127:
        /* <DEDUP_REMOVED lines=17> */
.L_x_130:
[----:B------:R-:W-:Y:S05]  /*a860*/  BSYNC.RECONVERGENT B3 ;  /* 0x0000000000037941 */ /* 0x000fea0003800200 */
.L_x_129:
        /* <DEDUP_REMOVED lines=9> */
.L_x_131:
[----:B------:R-:W0:Y:S02]  /*a900*/  MUFU.RCP R2, R21 ;  /* 0x0000001500027308 */ /* 0x000e240000001000 */
[----:B0-----:R-:W-:-:S04]  /*a910*/  FFMA R0, R21, R2, -1 ;  /* 0xbf80000015007423 */ /* 0x001fc80000000002 */
[----:B------:R-:W-:-:S04]  /*a920*/  FADD.FTZ R3, -R0, -RZ ;  /* 0x800000ff00037221 */ /* 0x000fc80000010100 */
[----:B------:R-:W-:-:S07]  /*a930*/  FFMA R2, R2, R3, R2 ;  /* 0x0000000302027223 */ /* 0x000fce0000000002 */
.L_x_132:
        /* <DEDUP_REMOVED lines=89> */
.L_x_124:
[----:B------:R-:W-:Y:S05]  /*aed0*/  BSYNC.RECONVERGENT B2 ;  /* 0x0000000000027941 */ /* 0x000fea0003800200 */
.L_x_123:
        /* <DEDUP_REMOVED lines=14> */
.L_x_135:
[----:B------:R-:W0:Y:S02]  /*afc0*/  MUFU.RCP R0, R21 ;  /* 0x0000001500007308 */ /* 0x000e240000001000 */
[----:B0-----:R-:W-:-:S04]  /*afd0*/  FFMA R2, R21, R0, -1 ;  /* 0xbf80000015027423 */ /* 0x001fc80000000000 */
[----:B------:R-:W-:-:S04]  /*afe0*/  FADD.FTZ R3, -R2, -RZ ;  /* 0x800000ff02037221 */ /* 0x000fc80000010100 */
[----:B------:R-:W-:-:S07]  /*aff0*/  FFMA R3, R0, R3, R0 ;  /* 0x0000000300037223 */ /* 0x000fce0000000000 */
.L_x_136:
        /* <DEDUP_REMOVED lines=84> */
.L_x_138:
[----:B------:R-:W-:Y:S05]  /*b540*/  BSYNC.RECONVERGENT B0 ;  /* 0x0000000000007941 */ /* 0x000fea0003800200 */
.L_x_137:
        /* <DEDUP_REMOVED lines=17> */
.L_x_140:
[----:B------:R-:W-:Y:S05]  /*b660*/  BSYNC.RECONVERGENT B3 ;  /* 0x0000000000037941 */ /* 0x000fea0003800200 */
.L_x_139:
        /* <DEDUP_REMOVED lines=9> */
.L_x_141:
[----:B------:R-:W0:Y:S02]  /*b700*/  MUFU.RCP R2, R21 ;  /* 0x0000001500027308 */ /* 0x000e240000001000 */
[----:B0-----:R-:W-:-:S04]  /*b710*/  FFMA R0, R21, R2, -1 ;  /* 0xbf80000015007423 */ /* 0x001fc80000000002 */
[----:B------:R-:W-:-:S04]  /*b720*/  FADD.FTZ R3, -R0, -RZ ;  /* 0x800000ff00037221 */ /* 0x000fc80000010100 */
[----:B------:R-:W-:-:S07]  /*b730*/  FFMA R2, R2, R3, R2 ;  /* 0x0000000302027223 */ /* 0x000fce0000000002 */
.L_x_142:
        /* <DEDUP_REMOVED lines=89> */
.L_x_134:
[----:B------:R-:W-:Y:S05]  /*bcd0*/  BSYNC.RECONVERGENT B2 ;  /* 0x0000000000027941 */ /* 0x000fea0003800200 */
.L_x_133:
        /* <DEDUP_REMOVED lines=14> */
.L_x_145:
[----:B------:R-:W0:Y:S02]  /*bdc0*/  MUFU.RCP R4, R21 ;  /* 0x0000001500047308 */ /* 0x000e240000001000 */
[----:B0-----:R-:W-:-:S04]  /*bdd0*/  FFMA R0, R21, R4, -1 ;  /* 0xbf80000015007423 */ /* 0x001fc80000000004 */
[----:B------:R-:W-:-:S04]  /*bde0*/  FADD.FTZ R3, -R0, -RZ ;  /* 0x800000ff00037221 */ /* 0x000fc80000010100 */
[----:B------:R-:W-:-:S07]  /*bdf0*/  FFMA R4, R4, R3, R4 ;  /* 0x0000000304047223 */ /* 0x000fce0000000004 */
.L_x_146:
        /* <DEDUP_REMOVED lines=84> */
.L_x_148:
[----:B------:R-:W-:Y:S05]  /*c340*/  BSYNC.RECONVERGENT B0 ;  /* 0x0000000000007941 */ /* 0x000fea0003800200 */
.L_x_147:
        /* <DEDUP_REMOVED lines=17> */
.L_x_150:
[----:B------:R-:W-:Y:S05]  /*c460*/  BSYNC.RECONVERGENT B3 ;  /* 0x0000000000037941 */ /* 0x000fea0003800200 */
.L_x_149:
        /* <DEDUP_REMOVED lines=9> */
.L_x_151:
[----:B------:R-:W0:Y:S02]  /*c500*/  MUFU.RCP R2, R21 ;  /* 0x0000001500027308 */ /* 0x000e240000001000 */
[----:B0-----:R-:W-:-:S04]  /*c510*/  FFMA R0, R21, R2, -1 ;  /* 0xbf80000015007423 */ /* 0x001fc80000000002 */
[----:B------:R-:W-:-:S04]  /*c520*/  FADD.FTZ R3, -R0, -RZ ;  /* 0x800000ff00037221 */ /* 0x000fc80000010100 */
[----:B------:R-:W-:-:S07]  /*c530*/  FFMA R2, R2, R3, R2 ;  /* 0x0000000302027223 */ /* 0x000fce0000000002 */
.L_x_152:
        /* <DEDUP_REMOVED lines=89> */
.L_x_144:
[----:B------:R-:W-:Y:S05]  /*cad0*/  BSYNC.RECONVERGENT B2 ;  /* 0x0000000000027941 */ /* 0x000fea0003800200 */
.L_x_143:
        /* <DEDUP_REMOVED lines=20> */
[----:B--2---:R-:W-:-:S04]  /*cc20*/  FMUL R4, R4, R7 ;  /* 0x0000000704047220 */ /* 0x004fc80000400000 */
[----:B---3--:R-:W-:Y:S02]  /*cc30*/  FFMA R21, R21, R12, R4 ;  /* 0x0000000c15157223 */ /* 0x008fe40000000004 */
[----:B0-----:R-:W0:Y:S02]  /*cc40*/  LDC.64 R4, c[0x4][0x88] ;  /* 0x01002200ff047b82 */ /* 0x001e240000000a00 */
[----:B----4-:R-:W-:-:S06]  /*cc50*/  FFMA R21, R6, R0, R21 ;  /* 0x0000000006157223 */ /* 0x010fcc0000000015 */
[----:B------:R-:W2:Y:S01]  /*cc60*/  F2I.U32.TRUNC.NTZ R21, R21 ;  /* 0x0000001500157305 */ /* 0x000ea2000020f000 */
[----:B------:R-:W3:Y:S01]  /*cc70*/  LDC.64 R6, c[0x4][0x58] ;  /* 0x01001600ff067b82 */ /* 0x000ee20000000a00 */
[----:B--2---:R2:W-:Y:S04]  /*cc80*/  STG.E.U16 desc[UR4][R8.64], R21 ;  /* 0x0000001508007986 */ /* 0x0045e8000c101504 */
[----:B------:R-:W4:Y:S04]  /*cc90*/  LDG.E.U16 R18, desc[UR4][R18.64] ;  /* 0x0000000412127981 */ /* 0x000f28000c1e1500 */
[----:B------:R-:W5:Y:S04]  /*cca0*/  LDG.E.U16 R16, desc[UR4][R16.64+0x2] ;  /* 0x0000020410107981 */ /* 0x000f68000c1e1500 */
[----:B0-----:R-:W2:Y:S04]  /*ccb0*/  LDG.E R25, desc[UR4][R4.64+0x4] ;  /* 0x0000040404197981 */ /* 0x001ea8000c1e1900 */
[----:B------:R-:W2:Y:S04]  /*ccc0*/  LDG.E.U16 R14, desc[UR4][R14.64] ;  /* 0x000000040e0e7981 */ /* 0x000ea8000c1e1500 */
[----:B------:R-:W2:Y:S04]  /*ccd0*/  LDG.E R23, desc[UR4][R4.64] ;  /* 0x0000000404177981 */ /* 0x000ea8000c1e1900 */
[----:B------:R-:W2:Y:S04]  /*cce0*/  LDG.E R12, desc[UR4][R4.64+0x8] ;  /* 0x00000804040c7981 */ /* 0x000ea8000c1e1900 */
[----:B---3--:R-:W3:Y:S04]  /*ccf0*/  LDG.E R6, desc[UR4][R6.64] ;  /* 0x0000000406067981 */ /* 0x008ee8000c1e1900 */
[----:B------:R-:W3:Y:S04]  /*cd00*/  LDG.E R29, desc[UR4][R4.64+0x10] ;  /* 0x00001004041d7981 */ /* 0x000ee8000c1e1900 */
[----:B------:R-:W3:Y:S04]  /*cd10*/  LDG.E R20, desc[UR4][R4.64+0x1c] ;  /* 0x00001c0404147981 */ /* 0x000ee8000c1e1900 */
[----:B-1----:R-:W3:Y:S04]  /*cd20*/  LDG.E R13, desc[UR4][R4.64+0xc] ;  /* 0x00000c04040d7981 */ /* 0x002ee8000c1e1900 */
[----:B------:R-:W3:Y:S04]  /*cd30*/  LDG.E R2, desc[UR4][R4.64+0x18] ;  /* 0x0000180404027981 */ /* 0x000ee8000c1e1900 */
[----:B------:R-:W3:Y:S04]  /*cd40*/  LDG.E R0, desc[UR4][R4.64+0x14] ;  /* 0x0000140404007981 */ /* 0x000ee8000c1e1900 */
[----:B------:R-:W3:Y:S01]  /*cd50*/  LDG.E R3, desc[UR4][R4.64+0x20] ;  /* 0x0000200404037981 */ /* 0x000ee2000c1e1900 */
[----:B------:R-:W-:Y:S01]  /*cd60*/  BSSY.RECONVERGENT B2, `(.L_x_153) ;  /* 0x0000078000027945 */ /* 0x000fe20003800200 */
[----:B----4-:R-:W-:-:S02]  /*cd70*/  I2FP.F32.U32 R18, R18 ;  /* 0x0000001200127245 */ /* 0x010fc40000201000 */
[----:B-----5:R-:W-:-:S03]  /*cd80*/  I2FP.F32.U32 R16, R16 ;  /* 0x0000001000107245 */ /* 0x020fc60000201000 */
[----:B--2---:R-:W-:Y:S01]  /*cd90*/  FMUL R25, R18, R25 ;  /* 0x0000001912197220 */ /* 0x004fe20000400000 */
[----:B------:R-:W-:-:S03]  /*cda0*/  I2FP.F32.U32 R14, R14 ;  /* 0x0000000e000e7245 */ /* 0x000fc60000201000 */
[----:B------:R-:W-:-:S04]  /*cdb0*/  FFMA R23, R16, R23, R25 ;  /* 0x0000001710177223 */ /* 0x000fc80000000019 */
[----:B------:R-:W-:Y:S01]  /*cdc0*/  FFMA R23, R14, R12, R23 ;  /* 0x0000000c0e177223 */ /* 0x000fe20000000017 */
[----:B---3--:R-:W-:Y:S01]  /*cdd0*/  FMUL R12, R6, 4.5 ;  /* 0x40900000060c7820 */ /* 0x008fe20000400000 */
[----:B------:R-:W-:-:S04]  /*cde0*/  FMUL R29, R18, R29 ;  /* 0x0000001d121d7220 */ /* 0x000fc80000400000 */
[----:B------:R-:W-:Y:S01]  /*cdf0*/  FSETP.GEU.AND P0, PT, R23, R12, PT ;  /* 0x0000000c1700720b */ /* 0x000fe20003f0e000 */
[----:B------:R-:W-:Y:S01]  /*ce00*/  FMUL R7, R18, R20 ;  /* 0x0000001412077220 */ /* 0x000fe20000400000 */
[----:B------:R-:W-:-:S03]  /*ce10*/  FFMA R13, R16, R13, R29 ;  /* 0x0000000d100d7223 */ /* 0x000fc6000000001d */
[----:B------:R-:W-:Y:S01]  /*ce20*/  FFMA R2, R16, R2, R7 ;  /* 0x0000000210027223 */ /* 0x000fe20000000007 */
[----:B------:R-:W-:-:S03]  /*ce30*/  FFMA R6, R14, R0, R13 ;  /* 0x000000000e067223 */ /* 0x000fc6000000000d */
[----:B------:R-:W-:-:S04]  /*ce40*/  FFMA R5, R14, R3, R2 ;  /* 0x000000030e057223 */ /* 0x000fc80000000002 */
        /* <DEDUP_REMOVED lines=14> */
.L_x_156:
[----:B------:R-:W-:Y:S05]  /*cf30*/  BSYNC.RECONVERGENT B3 ;  /* 0x0000000000037941 */ /* 0x000fea0003800200 */
.L_x_155:
[----:B------:R-:W-:Y:S01]  /*cf40*/  MOV R7, R0 ;  /* 0x0000000000077202 */ /* 0x000fe20000000f00 */
[----:B------:R-:W-:Y:S06]  /*cf50*/  BRA `(.L_x_157) ;  /* 0x0000000400607947 */ /* 0x000fec0003800000 */
.L_x_154:
        /* <DEDUP_REMOVED lines=16> */
.L_x_159:
[----:B------:R-:W-:Y:S05]  /*d060*/  BSYNC.RECONVERGENT B3 ;  /* 0x0000000000037941 */ /* 0x000fea0003800200 */
.L_x_158:
        /* <DEDUP_REMOVED lines=71> */
.L_x_157:
[----:B------:R-:W-:Y:S05]  /*d4e0*/  BSYNC.RECONVERGENT B2 ;  /* 0x0000000000027941 */ /* 0x000fea0003800200 */
.L_x_153:
        /* <DEDUP_REMOVED lines=17> */
.L_x_163:
[----:B------:R-:W-:Y:S05]  /*d600*/  BSYNC.RECONVERGENT B3 ;  /* 0x0000000000037941 */ /* 0x000fea0003800200 */
.L_x_162:
[----:B------:R-:W-:Y:S01]  /*d610*/  MOV R6, R0 ;  /* 0x0000000000067202 */ /* 0x000fe20000000f00 */
[----:B------:R-:W-:Y:S06]  /*d620*/  BRA `(.L_x_164) ;  /* 0x0000000400607947 */ /* 0x000fec0003800000 */
.L_x_161:
        /* <DEDUP_REMOVED lines=16> */
.L_x_166:
[----:B------:R-:W-:Y:S05]  /*d730*/  BSYNC.RECONVERGENT B3 ;  /* 0x0000000000037941 */ /* 0x000fea0003800200 */
.L_x_165:
        /* <DEDUP_REMOVED lines=71> */
.L_x_164:
[----:B------:R-:W-:Y:S05]  /*dbb0*/  BSYNC.RECONVERGENT B2 ;  /* 0x0000000000027941 */ /* 0x000fea0003800200 */
.L_x_160:
        /* <DEDUP_REMOVED lines=17> */
.L_x_170:
[----:B------:R-:W-:Y:S05]  /*dcd0*/  BSYNC.RECONVERGENT B3 ;  /* 0x0000000000037941 */ /* 0x000fea0003800200 */
.L_x_169:
[----:B------:R-:W-:Y:S01]  /*dce0*/  MOV R5, R0 ;  /* 0x0000000000057202 */ /* 0x000fe20000000f00 */
[----:B------:R-:W-:Y:S06]  /*dcf0*/  BRA `(.L_x_171) ;  /* 0x0000000400607947 */ /* 0x000fec0003800000 */
.L_x_168:
        /* <DEDUP_REMOVED lines=16> */
.L_x_173:
[----:B------:R-:W-:Y:S05]  /*de00*/  BSYNC.RECONVERGENT B3 ;  /* 0x0000000000037941 */ /* 0x000fea0003800200 */
.L_x_172:
        /* <DEDUP_REMOVED lines=71> */
.L_x_171:
[----:B------:R-:W-:Y:S05]  /*e280*/  BSYNC.RECONVERGENT B2 ;  /* 0x0000000000027941 */ /* 0x000fea0003800200 */
.L_x_167:
        /* <DEDUP_REMOVED lines=20> */
[----:B------:R-:W-:Y:S01]  /*e3d0*/  FFMA R5, R23, R5, R12 ;  /* 0x0000000517057223 */ /* 0x000fe2000000000c */
[----:B------:R-:W-:-:S03]  /*e3e0*/  HFMA2 R12, -RZ, RZ, 0, 0 ;  /* 0x00000000ff0c7431 */ /* 0x000fc600000001ff */
        /* <DEDUP_REMOVED lines=10> */
.L_x_176:
[----:B------:R-:W0:Y:S02]  /*e490*/  MUFU.RCP R2, R21 ;  /* 0x0000001500027308 */ /* 0x000e240000001000 */
[----:B0-----:R-:W-:-:S04]  /*e4a0*/  FFMA R0, R21, R2, -1 ;  /* 0xbf80000015007423 */ /* 0x001fc80000000002 */
[----:B------:R-:W-:-:S04]  /*e4b0*/  FADD.FTZ R3, -R0, -RZ ;  /* 0x800000ff00037221 */ /* 0x000fc80000010100 */
[----:B------:R-:W-:-:S07]  /*e4c0*/  FFMA R2, R2, R3, R2 ;  /* 0x0000000302027223 */ /* 0x000fce0000000002 */
.L_x_177:
        /* <DEDUP_REMOVED lines=16> */
[C---:B------:R-:W-:Y:S02]  /*e5d0*/  FSETP.GEU.AND P0, PT, |R13|.reuse, 1.175494350822287508e-38, PT ;  /* 0x008000000d00780b */ /* 0x040fe40003f0e200 */
[----:B------:R-:W-:Y:S02]  /*e5e0*/  MOV R18, 0x3a2c32e4 ;  /* 0x3a2c32e400127802 */ /* 0x000fe40000000f00 */
[----:B------:R-:W-:Y:S02]  /*e5f0*/  FSEL R12, R12, |R13|, !P0 ;  /* 0x4000000d0c0c7208 */ /* 0x000fe40004000000 */
[----:B------:R-:W-:Y:S02]  /*e600*/  FSEL R16, RZ, -24, P0 ;  /* 0xc1c00000ff107808 */ /* 0x000fe40000000000 */
[----:B------:R-:W-:Y:S02]  /*e610*/  IADD3 R7, PT, PT, R12, -0x3f3504f3, RZ ;  /* 0xc0cafb0d0c077810 */ /* 0x000fe40007ffe0ff */
[----:B------:R-:W-:-:S02]  /*e620*/  FSETP.NEU.AND P0, PT, |R13|, +INF , PT ;  /* 0x7f8000000d00780b */ /* 0x000fc40003f0d200 */
[----:B------:R-:W-:Y:S02]  /*e630*/  LOP3.LUT R7, R7, 0xff800000, RZ, 0xc0, !PT ;  /* 0xff80000007077812 */ /* 0x000fe400078ec0ff */
[----:B------:R-:W-:Y:S02]  /*e640*/  FSETP.GEU.OR P2, PT, R2, RZ, P0 ;  /* 0x000000ff0200720b */ /* 0x000fe4000074e400 */
        /* <DEDUP_REMOVED lines=22> */
[----:B------:R-:W-:Y:S01]  /*e7b0*/  FMUL R15, R15, R18 ;  /* 0x000000120f0f7220 */ /* 0x000fe20000400000 */
[----:B------:R-:W-:Y:S02]  /*e7c0*/  @!P0 FMUL R18, R2, 0.5 ;  /* 0x3f00000002128820 */ /* 0x000fe40000400000 */
[----:B------:R-:W-:Y:S01]  /*e7d0*/  FFMA R16, R12, 1.9251366722983220825e-08, R17 ;  /* 0x32a55e340c107823 */ /* 0x000fe20000000011 */
[----:B------:R-:W-:-:S03]  /*e7e0*/  FMUL R14, R15, 3 ;  /* 0x404000000f0e7820 */ /* 0x000fc60000400000 */
[----:B------:R-:W0:Y:S01]  /*e7f0*/  @!P0 FRND.TRUNC R18, R18 ;  /* 0x0000001200128307 */ /* 0x000e22000020d000 */
[----:B------:R-:W-:-:S04]  /*e800*/  FFMA R14, R19, R14, R16 ;  /* 0x0000000e130e7223 */ /* 0x000fc80000000010 */
[----:B------:R-:W-:-:S04]  /*e810*/  FFMA R14, R12, R15, R14 ;  /* 0x0000000f0c0e7223 */ /* 0x000fc8000000000e */
[----:B------:R-:W-:-:S04]  /*e820*/  FADD R16, R7, R14 ;  /* 0x0000000e07107221 */ /* 0x000fc80000000000 */
[-C--:B------:R-:W-:Y:S01]  /*e830*/  FMUL R15, R16, R2.reuse ;  /* 0x00000002100f7220 */ /* 0x080fe20000400000 */
[----:B------:R-:W-:Y:S01]  /*e840*/  FADD R7, -R7, R16 ;  /* 0x0000001007077221 */ /* 0x000fe20000000100 */
[----:B0-----:R-:W-:Y:S02]  /*e850*/  @!P0 FADD R19, R18, R18 ;  /* 0x0000001212138221 */ /* 0x001fe40000000000 */
[----:B------:R-:W0:Y:S01]  /*e860*/  FRND R12, R15 ;  /* 0x0000000f000c7307 */ /* 0x000e220000201000 */
[----:B------:R-:W-:Y:S01]  /*e870*/  FADD R14, R14, -R7 ;  /* 0x800000070e0e7221 */ /* 0x000fe20000000000 */
[-C--:B------:R-:W-:Y:S01]  /*e880*/  FFMA R7, R16, R2.reuse, -R15 ;  /* 0x0000000210077223 */ /* 0x080fe2000000080f */
[----:B------:R-:W-:Y:S02]  /*e890*/  HFMA2 R16, -RZ, RZ, 0.64013671875, -15.109375 ;  /* 0x391fcb8eff107431 */ /* 0x000fe400000001ff */
[----:B------:R-:W-:Y:S01]  /*e8a0*/  @!P0 FADD R19, -R19, R2 ;  /* 0x0000000213138221 */ /* 0x000fe20000000100 */
[----:B------:R-:W-:Y:S01]  /*e8b0*/  FSETP.GT.AND P1, PT, |R15|, 152, PT ;  /* 0x431800000f00780b */ /* 0x000fe20003f24200 */
[----:B------:R-:W-:Y:S01]  /*e8c0*/  FFMA R14, R14, R2, R7 ;  /* 0x000000020e0e7223 */ /* 0x000fe20000000007 */
[----:B------:R-:W1:Y:S02]  /*e8d0*/  F2I.NTZ R17, R15 ;  /* 0x0000000f00117305 */ /* 0x000e640000203100 */
[----:B------:R-:W-:Y:S01]  /*e8e0*/  FSETP.NEU.AND P4, PT, |R19|, 1, !P0 ;  /* 0x3f8000001300780b */ /* 0x000fe2000478d200 */
[----:B0-----:R-:W-:Y:S01]  /*e8f0*/  FADD R7, R15, -R12 ;  /* 0x8000000c0f077221 */ /* 0x001fe20000000000 */
[----:B------:R-:W-:-:S03]  /*e900*/  FSETP.GT.AND P3, PT, R12, RZ, PT ;  /* 0x000000ff0c00720b */ /* 0x000fc60003f64000 */
[----:B------:R-:W-:Y:S01]  /*e910*/  FADD R7, R7, R14 ;  /* 0x0000000e07077221 */ /* 0x000fe20000000000 */
[----:B------:R-:W-:Y:S02]  /*e920*/  SEL R2, RZ, 0x83000000, P3 ;  /* 0x83000000ff027807 */ /* 0x000fe40001800000 */
[----:B------:R-:W-:Y:S01]  /*e930*/  FSETP.GEU.AND P3, PT, R15, RZ, PT ;  /* 0x000000ff0f00720b */ /* 0x000fe20003f6e000 */
[----:B------:R-:W-:Y:S01]  /*e940*/  FFMA R14, R7, R16, 0.0013391353422775864601 ;  /* 0x3aaf85ed070e7423 */ /* 0x000fe20000000010 */
[----:B------:R-:W-:Y:S02]  /*e950*/  IADD3 R12, PT, PT, R2, 0x7f000000, RZ ;  /* 0x7f000000020c7810 */ /* 0x000fe40007ffe0ff */
[----:B-1----:R-:W-:Y:S01]  /*e960*/  LEA R17, R17, -R2, 0x17 ;  /* 0x8000000211117211 */ /* 0x002fe200078eb8ff */
[----:B------:R-:W-:Y:S01]  /*e970*/  FFMA R14, R7, R14, 0.0096188392490148544312 ;  /* 0x3c1d9856070e7423 */ /* 0x000fe2000000000e */
[----:B------:R-:W-:-:S03]  /*e980*/  @P4 LOP3.LUT R13, R13, 0x7fffffff, RZ, 0xc0, !PT ;  /* 0x7fffffff0d0d4812 */ /* 0x000fc600078ec0ff */
[----:B------:R-:W-:-:S04]  /*e990*/  FFMA R14, R7, R14, 0.055503588169813156128 ;  /* 0x3d6357bb070e7423 */ /* 0x000fc8000000000e */
[----:B------:R-:W-:-:S04]  /*e9a0*/  FFMA R14, R7, R14, 0.24022644758224487305 ;  /* 0x3e75fdec070e7423 */ /* 0x000fc8000000000e */
[----:B------:R-:W-:-:S04]  /*e9b0*/  FFMA R14, R7, R14, 0.69314718246459960938 ;  /* 0x3f317218070e7423 */ /* 0x000fc8000000000e */
[----:B------:R-:W-:Y:S01]  /*e9c0*/  FFMA R19, R7, R14, 1 ;  /* 0x3f80000007137423 */ /* 0x000fe2000000000e */
[----:B------:R-:W-:-:S03]  /*e9d0*/  FSEL R7, RZ, +INF , !P3 ;  /* 0x7f800000ff077808 */ /* 0x000fc60005800000 */
[----:B------:R-:W-:-:S04]  /*e9e0*/  FMUL R12, R12, R19 ;  /* 0x000000130c0c7220 */ /* 0x000fc80000400000 */
[----:B------:R-:W-:Y:S01]  /*e9f0*/  @!P1 FMUL R7, R17, R12 ;  /* 0x0000000c11079220 */ /* 0x000fe20000400000 */
[----:B------:R-:W-:-:S07]  /*ea00*/  @!P0 MOV R7, R13 ;  /* 0x0000000d00078202 */ /* 0x000fce0000000f00 */
.L_x_179:
[----:B------:R-:W-:Y:S05]  /*ea10*/  BSYNC.RECONVERGENT B0 ;  /* 0x0000000000007941 */ /* 0x000fea0003800200 */
.L_x_178:
        /* <DEDUP_REMOVED lines=17> */
.L_x_181:
[----:B------:R-:W-:Y:S05]  /*eb30*/  BSYNC.RECONVERGENT B3 ;  /* 0x0000000000037941 */ /* 0x000fea0003800200 */
.L_x_180:
        /* <DEDUP_REMOVED lines=9> */
.L_x_182:
[----:B------:R-:W0:Y:S02]  /*ebd0*/  MUFU.RCP R2, R21 ;  /* 0x0000001500027308 */ /* 0x000e240000001000 */
[----:B0-----:R-:W-:-:S04]  /*ebe0*/  FFMA R0, R21, R2, -1 ;  /* 0xbf80000015007423 */ /* 0x001fc80000000002 */
[----:B------:R-:W-:-:S04]  /*ebf0*/  FADD.FTZ R3, -R0, -RZ ;  /* 0x800000ff00037221 */ /* 0x000fc80000010100 */
[----:B------:R-:W-:-:S07]  /*ec00*/  FFMA R2, R2, R3, R2 ;  /* 0x0000000302027223 */ /* 0x000fce0000000002 */
.L_x_183:
        /* <DEDUP_REMOVED lines=38> */
[----:B------:R-:W-:Y:S02]  /*ee70*/  MOV R4, 0x391fcb8e ;  /* 0x391fcb8e00047802 */ /* 0x000fe40000000f00 */
[----:B------:R-:W-:Y:S01]  /*ee80*/  FSETP.GT.AND P1, PT, |R13|, 152, PT ;  /* 0x431800000d00780b */ /* 0x000fe20003f24200 */
[----:B------:R-:W-:Y:S01]  /*ee90*/  FFMA R0, R3, R2, R0 ;  /* 0x0000000203007223 */ /* 0x000fe20000000000 */
[C---:B------:R-:W-:Y:S01]  /*eea0*/  FSETP.GEU.AND P2, PT, R13.reuse, RZ, PT ;  /* 0x000000ff0d00720b */ /* 0x040fe20003f4e000 */
[----:B------:R-:W1:Y:S01]  /*eeb0*/  F2I.NTZ R14, R13 ;  /* 0x0000000d000e7305 */ /* 0x000e620000203100 */
[----:B0-----:R-:W-:Y:S01]  /*eec0*/  FADD R3, R13, -R12 ;  /* 0x8000000c0d037221 */ /* 0x001fe20000000000 */
[----:B------:R-:W-:Y:S01]  /*eed0*/  FSETP.GT.AND P0, PT, R12, RZ, PT ;  /* 0x000000ff0c00720b */ /* 0x000fe20003f04000 */
[----:B------:R-:W-:-:S02]  /*eee0*/  HFMA2 R12, -RZ, RZ, 1.875, 0 ;  /* 0x3f800000ff0c7431 */ /* 0x000fc400000001ff */
[----:B------:R-:W-:Y:S01]  /*eef0*/  FADD R3, R0, R3 ;  /* 0x0000000300037221 */ /* 0x000fe20000000000 */
[----:B------:R-:W-:Y:S02]  /*ef00*/  SEL R15, RZ, 0x83000000, P0 ;  /* 0x83000000ff0f7807 */ /* 0x000fe40000000000 */
[----:B------:R-:W-:Y:S01]  /*ef10*/  FSETP.NEU.AND P0, PT, R2, RZ, PT ;  /* 0x000000ff0200720b */ /* 0x000fe20003f0d000 */
[----:B------:R-:W-:Y:S01]  /*ef20*/  FFMA R0, R3, R4, 0.0013391353422775864601 ;  /* 0x3aaf85ed03007423 */ /* 0x000fe20000000004 */
[----:B-1----:R-:W-:Y:S02]  /*ef30*/  LEA R14, R14, -R15, 0x17 ;  /* 0x8000000f0e0e7211 */ /* 0x002fe400078eb8ff */
[----:B------:R-:W-:Y:S01]  /*ef40*/  FSETP.EQ.OR P0, PT, R7, 1, !P0 ;  /* 0x3f8000000700780b */ /* 0x000fe20004702400 */
[----:B------:R-:W-:-:S04]  /*ef50*/  FFMA R0, R3, R0, 0.0096188392490148544312 ;  /* 0x3c1d985603007423 */ /* 0x000fc80000000000 */
[----:B------:R-:W-:-:S04]  /*ef60*/  FFMA R0, R3, R0, 0.055503588169813156128 ;  /* 0x3d6357bb03007423 */ /* 0x000fc80000000000 */
[----:B------:R-:W-:Y:S01]  /*ef70*/  FFMA R4, R3, R0, 0.24022644758224487305 ;  /* 0x3e75fdec03047423 */ /* 0x000fe20000000000 */
[----:B------:R-:W-:-:S03]  /*ef80*/  FMUL R0, R2, 0.5 ;  /* 0x3f00000002007820 */ /* 0x000fc60000400000 */
[----:B------:R-:W-:-:S03]  /*ef90*/  FFMA R4, R3, R4, 0.69314718246459960938 ;  /* 0x3f31721803047423 */ /* 0x000fc60000000004 */
[----:B------:R-:W0:Y:S01]  /*efa0*/  FRND.TRUNC R0, R0 ;  /* 0x0000000000007307 */ /* 0x000e22000020d000 */
[----:B------:R-:W-:Y:S01]  /*efb0*/  FFMA R4, R3, R4, 1 ;  /* 0x3f80000003047423 */ /* 0x000fe20000000004 */
[----:B------:R-:W-:-:S05]  /*efc0*/  IADD3 R3, PT, PT, R15, 0x7f000000, RZ ;  /* 0x7f0000000f037810 */ /* 0x000fca0007ffe0ff */
[----:B------:R-:W-:-:S04]  /*efd0*/  FMUL R3, R4, R3 ;  /* 0x0000000304037220 */ /* 0x000fc80000400000 */
[----:B------:R-:W-:Y:S01]  /*efe0*/  FMUL R14, R3, R14 ;  /* 0x0000000e030e7220 */ /* 0x000fe20000400000 */
        /* <DEDUP_REMOVED lines=27> */
.L_x_175:
[----:B------:R-:W-:Y:S05]  /*f1a0*/  BSYNC.RECONVERGENT B2 ;  /* 0x0000000000027941 */ /* 0x000fea0003800200 */
.L_x_174:
        /* <DEDUP_REMOVED lines=13> */
.L_x_186:
[----:B------:R-:W0:Y:S02]  /*f280*/  MUFU.RCP R2, R21 ;  /* 0x0000001500027308 */ /* 0x000e240000001000 */
[----:B0-----:R-:W-:-:S04]  /*f290*/  FFMA R0, R21, R2, -1 ;  /* 0xbf80000015007423 */ /* 0x001fc80000000002 */
[----:B------:R-:W-:-:S04]  /*f2a0*/  FADD.FTZ R3, -R0, -RZ ;  /* 0x800000ff00037221 */ /* 0x000fc80000010100 */
[----:B------:R-:W-:-:S07]  /*f2b0*/  FFMA R2, R2, R3, R2 ;  /* 0x0000000302027223 */ /* 0x000fce0000000002 */
.L_x_187:
        /* <DEDUP_REMOVED lines=16> */
[----:B------:R-:W-:Y:S02]  /*f3c0*/  FSETP.GEU.AND P0, PT, |R6|, 1.175494350822287508e-38, PT ;  /* 0x008000000600780b */ /* 0x000fe40003f0e200 */
[----:B------:R-:W-:Y:S02]  /*f3d0*/  MOV R20, 0x3a2c32e4 ;  /* 0x3a2c32e400147802 */ /* 0x000fe40000000f00 */
[----:B------:R-:W-:-:S04]  /*f3e0*/  FSEL R7, R7, |R6|, !P0 ;  /* 0x4000000607077208 */ /* 0x000fc80004000000 */
[----:B------:R-:W-:-:S04]  /*f3f0*/  IADD3 R13, PT, PT, R7, -0x3f3504f3, RZ ;  /* 0xc0cafb0d070d7810 */ /* 0x000fc80007ffe0ff */
[----:B------:R-:W-:-:S04]  /*f400*/  LOP3.LUT R16, R13, 0xff800000, RZ, 0xc0, !PT ;  /* 0xff8000000d107812 */ /* 0x000fc800078ec0ff */
[-C--:B------:R-:W-:Y:S02]  /*f410*/  IADD3 R7, PT, PT, R7, -R16.reuse, RZ ;  /* 0x8000001007077210 */ /* 0x080fe40007ffe0ff */
[----:B------:R-:W-:-:S03]  /*f420*/  I2FP.F32.S32 R16, R16 ;  /* 0x0000001000107245 */ /* 0x000fc60000201400 */
[C---:B------:R-:W-:Y:S01]  /*f430*/  FADD R14, R7.reuse, 1 ;  /* 0x3f800000070e7421 */ /* 0x040fe20000000000 */
[----:B------:R-:W-:Y:S01]  /*f440*/  FADD R18, R7, -1 ;  /* 0xbf80000007127421 */ /* 0x000fe20000000000 */
[----:B------:R-:W-:Y:S02]  /*f450*/  FSEL R7, RZ, -24, P0 ;  /* 0xc1c00000ff077808 */ /* 0x000fe40000000000 */
[----:B------:R-:W-:Y:S01]  /*f460*/  FSETP.NEU.AND P0, PT, |R6|, +INF , PT ;  /* 0x7f8000000600780b */ /* 0x000fe20003f0d200 */
[----:B------:R-:W-:Y:S01]  /*f470*/  FADD R13, R18, R18 ;  /* 0x00000012120d7221 */ /* 0x000fe20000000000 */
[----:B------:R-:W0:Y:S01]  /*f480*/  MUFU.RCP R14, R14 ;  /* 0x0000000e000e7308 */ /* 0x000e220000001000 */
[----:B------:R-:W-:Y:S01]  /*f490*/  FFMA R16, R16, 1.1920928955078125e-07, R7 ;  /* 0x3400000010107823 */ /* 0x000fe20000000007 */
[----:B------:R-:W-:-:S09]  /*f4a0*/  FSETP.GEU.OR P2, PT, R2, RZ, P0 ;  /* 0x000000ff0200720b */ /* 0x000fd2000074e400 */
[----:B------:R-:W-:-:S05]  /*f4b0*/  @!P0 FADD R6, R6, R6 ;  /* 0x0000000606068221 */ /* 0x000fca0000000000 */
[----:B------:R-:W-:Y:S01]  /*f4c0*/  @!P2 LOP3.LUT R6, R6, 0x7f800000, RZ, 0x3c, !PT ;  /* 0x7f8000000606a812 */ /* 0x000fe200078e3cff */
[----:B0-----:R-:W-:-:S04]  /*f4d0*/  FMUL R13, R14, R13 ;  /* 0x0000000d0e0d7220 */ /* 0x001fc80000400000 */
        /* <DEDUP_REMOVED lines=18> */
[----:B------:R-:W-:-:S03]  /*f600*/  FADD R16, R7, R20 ;  /* 0x0000001407107221 */ /* 0x000fc60000000000 */
[----:B------:R-:W0:Y:S01]  /*f610*/  @!P0 FRND.TRUNC R17, R17 ;  /* 0x0000001100118307 */ /* 0x000e22000020d000 */
[----:B------:R-:W-:Y:S01]  /*f620*/  FMUL R13, R16, R2 ;  /* 0x00000002100d7220 */ /* 0x000fe20000400000 */
[----:B------:R-:W-:-:S04]  /*f630*/  FADD R7, -R7, R16 ;  /* 0x0000001007077221 */ /* 0x000fc80000000100 */
[----:B------:R-:W-:Y:S01]  /*f640*/  FADD R20, R20, -R7 ;  /* 0x8000000714147221 */ /* 0x000fe20000000000 */
[-C--:B------:R-:W-:Y:S01]  /*f650*/  FFMA R7, R16, R2.reuse, -R13 ;  /* 0x0000000210077223 */ /* 0x080fe2000000080d */
[----:B------:R-:W1:Y:S01]  /*f660*/  FRND R14, R13 ;  /* 0x0000000d000e7307 */ /* 0x000e620000201000 */
[----:B------:R-:W-:Y:S01]  /*f670*/  HFMA2 R16, -RZ, RZ, 0.64013671875, -15.109375 ;  /* 0x391fcb8eff107431 */ /* 0x000fe200000001ff */
[----:B------:R-:W-:Y:S01]  /*f680*/  FSETP.GT.AND P1, PT, |R13|, 152, PT ;  /* 0x431800000d00780b */ /* 0x000fe20003f24200 */
[----:B------:R-:W-:Y:S01]  /*f690*/  FFMA R20, R20, R2, R7 ;  /* 0x0000000214147223 */ /* 0x000fe20000000007 */
[----:B0-----:R-:W-:-:S04]  /*f6a0*/  @!P0 FADD R19, R17, R17 ;  /* 0x0000001111138221 */ /* 0x001fc80000000000 */
[----:B------:R0:W2:Y:S01]  /*f6b0*/  F2I.NTZ R15, R13 ;  /* 0x0000000d000f7305 */ /* 0x0000a20000203100 */
[----:B------:R-:W-:Y:S01]  /*f6c0*/  @!P0 FADD R19, -R19, R2 ;  /* 0x0000000213138221 */ /* 0x000fe20000000100 */
[----:B-1----:R-:W-:Y:S01]  /*f6d0*/  FADD R7, R13, -R14 ;  /* 0x8000000e0d077221 */ /* 0x002fe20000000000 */
[----:B------:R-:W-:-:S03]  /*f6e0*/  FSETP.GT.AND P3, PT, R14, RZ, PT ;  /* 0x000000ff0e00720b */ /* 0x000fc60003f64000 */
[----:B------:R-:W-:Y:S01]  /*f6f0*/  FSETP.NEU.AND P4, PT, |R19|, 1, !P0 ;  /* 0x3f8000001300780b */ /* 0x000fe2000478d200 */
[----:B------:R-:W-:Y:S01]  /*f700*/  FADD R7, R7, R20 ;  /* 0x0000001407077221 */ /* 0x000fe20000000000 */
[----:B------:R-:W-:Y:S02]  /*f710*/  SEL R2, RZ, 0x83000000, P3 ;  /* 0x83000000ff027807 */ /* 0x000fe40001800000 */
[----:B------:R-:W-:Y:S01]  /*f720*/  FSETP.GEU.AND P3, PT, R13, RZ, PT ;  /* 0x000000ff0d00720b */ /* 0x000fe20003f6e000 */
[----:B------:R-:W-:Y:S01]  /*f730*/  FFMA R16, R7, R16, 0.0013391353422775864601 ;  /* 0x3aaf85ed07107423 */ /* 0x000fe20000000010 */
[----:B0-----:R-:W-:Y:S02]  /*f740*/  IADD3 R13, PT, PT, R2, 0x7f000000, RZ ;  /* 0x7f000000020d7810 */ /* 0x001fe40007ffe0ff */
[----:B--2---:R-:W-:Y:S01]  /*f750*/  LEA R15, R15, -R2, 0x17 ;  /* 0x800000020f0f7211 */ /* 0x004fe200078eb8ff */
[----:B------:R-:W-:-:S04]  /*f760*/  FFMA R16, R7, R16, 0.0096188392490148544312 ;  /* 0x3c1d985607107423 */ /* 0x000fc80000000010 */
[----:B------:R-:W-:Y:S01]  /*f770*/  FFMA R16, R7, R16, 0.055503588169813156128 ;  /* 0x3d6357bb07107423 */ /* 0x000fe20000000010 */
[----:B------:R-:W-:-:S03]  /*f780*/  @P4 LOP3.LUT R6, R6, 0x7fffffff, RZ, 0xc0, !PT ;  /* 0x7fffffff06064812 */ /* 0x000fc600078ec0ff */
[----:B------:R-:W-:-:S04]  /*f790*/  FFMA R16, R7, R16, 0.24022644758224487305 ;  /* 0x3e75fdec07107423 */ /* 0x000fc80000000010 */
[----:B------:R-:W-:-:S04]  /*f7a0*/  FFMA R16, R7, R16, 0.69314718246459960938 ;  /* 0x3f31721807107423 */ /* 0x000fc80000000010 */
[----:B------:R-:W-:Y:S01]  /*f7b0*/  FFMA R16, R7, R16, 1 ;  /* 0x3f80000007107423 */ /* 0x000fe20000000010 */
[----:B------:R-:W-:-:S03]  /*f7c0*/  FSEL R7, RZ, +INF , !P3 ;  /* 0x7f800000ff077808 */ /* 0x000fc60005800000 */
[----:B------:R-:W-:-:S04]  /*f7d0*/  FMUL R16, R13, R16 ;  /* 0x000000100d107220 */ /* 0x000fc80000400000 */
[----:B------:R-:W-:Y:S01]  /*f7e0*/  @!P1 FMUL R7, R15, R16 ;  /* 0x000000100f079220 */ /* 0x000fe20000400000 */
[----:B------:R-:W-:-:S07]  /*f7f0*/  @!P0 MOV R7, R6 ;  /* 0x0000000600078202 */ /* 0x000fce0000000f00 */
.L_x_189:
[----:B------:R-:W-:Y:S05]  /*f800*/  BSYNC.RECONVERGENT B0 ;  /* 0x0000000000007941 */ /* 0x000fea0003800200 */
.L_x_188:
        /* <DEDUP_REMOVED lines=17> */
.L_x_191:
[----:B------:R-:W-:Y:S05]  /*f920*/  BSYNC.RECONVERGENT B3 ;  /* 0x0000000000037941 */ /* 0x000fea0003800200 */
.L_x_190:
        /* <DEDUP_REMOVED lines=9> */
.L_x_192:
[----:B------:R-:W0:Y:S02]  /*f9c0*/  MUFU.RCP R2, R21 ;  /* 0x0000001500027308 */ /* 0x000e240000001000 */
[----:B0-----:R-:W-:-:S04]  /*f9d0*/  FFMA R0, R21, R2, -1 ;  /* 0xbf80000015007423 */ /* 0x001fc80000000002 */
[----:B------:R-:W-:-:S04]  /*f9e0*/  FADD.FTZ R3, -R0, -RZ ;  /* 0x800000ff00037221 */ /* 0x000fc80000010100 */
[----:B------:R-:W-:-:S07]  /*f9f0*/  FFMA R2, R2, R3, R2 ;  /* 0x0000000302027223 */ /* 0x000fce0000000002 */
.L_x_193:
        /* <DEDUP_REMOVED lines=42> */
[----:B------:R1:W2:Y:S01]  /*fca0*/  F2I.NTZ R13, R7 ;  /* 0x00000007000d7305 */ /* 0x0002a20000203100 */
[----:B0-----:R-:W-:Y:S01]  /*fcb0*/  FADD R3, R7, -R14 ;  /* 0x8000000e07037221 */ /* 0x001fe20000000000 */
[----:B------:R-:W-:Y:S01]  /*fcc0*/  FSETP.GT.AND P0, PT, R14, RZ, PT ;  /* 0x000000ff0e00720b */ /* 0x000fe20003f04000 */
[----:B-1----:R-:W-:-:S02]  /*fcd0*/  HFMA2 R7, -RZ, RZ, 1.875, 0 ;  /* 0x3f800000ff077431 */ /* 0x002fc400000001ff */
[----:B------:R-:W-:Y:S01]  /*fce0*/  FADD R3, R0, R3 ;  /* 0x0000000300037221 */ /* 0x000fe20000000000 */
[----:B------:R-:W-:Y:S02]  /*fcf0*/  SEL R14, RZ, 0x83000000, P0 ;  /* 0x83000000ff0e7807 */ /* 0x000fe40000000000 */
[----:B------:R-:W-:Y:S01]  /*fd00*/  FSETP.NEU.AND P0, PT, R2, RZ, PT ;  /* 0x000000ff0200720b */ /* 0x000fe20003f0d000 */
[----:B------:R-:W-:-:S03]  /*fd10*/  FFMA R0, R3, R4, 0.0013391353422775864601 ;  /* 0x3aaf85ed03007423 */ /* 0x000fc60000000004 */
        /* <DEDUP_REMOVED lines=8> */
[----:B------:R-:W-:Y:S02]  /*fda0*/  IADD3 R3, PT, PT, R14, 0x7f000000, RZ ;  /* 0x7f0000000e037810 */ /* 0x000fe40007ffe0ff */
[----:B--2---:R-:W-:-:S03]  /*fdb0*/  LEA R14, R13, -R14, 0x17 ;  /* 0x8000000e0d0e7211 */ /* 0x004fc600078eb8ff */
        /* <DEDUP_REMOVED lines=29> */
.L_x_185:
[----:B------:R-:W-:Y:S05]  /*ff90*/  BSYNC.RECONVERGENT B2 ;  /* 0x0000000000027941 */ /* 0x000fea0003800200 */
.L_x_184:
        /* <DEDUP_REMOVED lines=13> */
.L_x_196:
[----:B------:R-:W0:Y:S02]  /*10070*/  MUFU.RCP R2, R21 ;  /* 0x0000001500027308 */ /* 0x000e240000001000 */
[----:B0-----:R-:W-:-:S04]  /*10080*/  FFMA R0, R21, R2, -1 ;  /* 0xbf80000015007423 */ /* 0x001fc80000000002 */
[----:B------:R-:W-:-:S04]  /*10090*/  FADD.FTZ R3, -R0, -RZ ;  /* 0x800000ff00037221 */ /* 0x000fc80000010100 */
[----:B------:R-:W-:-:S07]  /*100a0*/  FFMA R2, R2, R3, R2 ;  /* 0x0000000302027223 */ /* 0x000fce0000000002 */
.L_x_197:
        /* <DEDUP_REMOVED lines=24> */
[----:B------:R-:W-:-:S05]  /*10230*/  IADD3 R6, PT, PT, R6, -R13, RZ ;  /* 0x8000000d06067210 */ /* 0x000fca0007ffe0ff */
[C---:B------:R-:W-:Y:S01]  /*10240*/  FADD R14, R6.reuse, 1 ;  /* 0x3f800000060e7421 */ /* 0x040fe20000000000 */
[----:B------:R-:W-:Y:S01]  /*10250*/  FADD R18, R6, -1 ;  /* 0xbf80000006127421 */ /* 0x000fe20000000000 */
[----:B------:R-:W-:Y:S01]  /*10260*/  I2FP.F32.S32 R6, R13 ;  /* 0x0000000d00067245 */ /* 0x000fe20000201400 */
[----:B------:R-:W-:Y:S02]  /*10270*/  @!P0 FADD R5, R5, R5 ;  /* 0x0000000505058221 */ /* 0x000fe40000000000 */
[----:B------:R-:W-:Y:S01]  /*10280*/  FADD R17, R18, R18 ;  /* 0x0000001212117221 */ /* 0x000fe20000000000 */
[----:B------:R-:W0:Y:S01]  /*10290*/  MUFU.RCP R14, R14 ;  /* 0x0000000e000e7308 */ /* 0x000e220000001000 */
[----:B------:R-:W-:Y:S01]  /*102a0*/  FFMA R16, R6, 1.1920928955078125e-07, R15 ;  /* 0x3400000006107823 */ /* 0x000fe2000000000f */
        /* <DEDUP_REMOVED lines=18> */
[----:B------:R-:W-:-:S03]  /*103d0*/  @!P0 FMUL R16, R2, 0.5 ;  /* 0x3f00000002108820 */ /* 0x000fc60000400000 */
[----:B------:R-:W-:-:S03]  /*103e0*/  FFMA R17, R13, R20, R17 ;  /* 0x000000140d117223 */ /* 0x000fc60000000011 */
[----:B------:R-:W0:Y:S01]  /*103f0*/  @!P0 FRND.TRUNC R16, R16 ;  /* 0x0000001000108307 */ /* 0x000e22000020d000 */
[----:B------:R-:W-:-:S04]  /*10400*/  FADD R15, R6, R17 ;  /* 0x00000011060f7221 */ /* 0x000fc80000000000 */
[----:B------:R-:W-:Y:S01]  /*10410*/  FMUL R13, R15, R2 ;  /* 0x000000020f0d7220 */ /* 0x000fe20000400000 */
[----:B------:R-:W-:-:S03]  /*10420*/  FADD R6, -R6, R15 ;  /* 0x0000000f06067221 */ /* 0x000fc60000000100 */
[----:B------:R-:W1:Y:S01]  /*10430*/  FRND R14, R13 ;  /* 0x0000000d000e7307 */ /* 0x000e620000201000 */
[----:B------:R-:W-:Y:S01]  /*10440*/  FADD R6, R17, -R6 ;  /* 0x8000000611067221 */ /* 0x000fe20000000000 */
[-C--:B------:R-:W-:Y:S01]  /*10450*/  FFMA R15, R15, R2.reuse, -R13 ;  /* 0x000000020f0f7223 */ /* 0x080fe2000000080d */
[----:B------:R-:W-:Y:S01]  /*10460*/  HFMA2 R17, -RZ, RZ, 0.64013671875, -15.109375 ;  /* 0x391fcb8eff117431 */ /* 0x000fe200000001ff */
[----:B------:R-:W-:Y:S02]  /*10470*/  FSETP.GT.AND P1, PT, |R13|, 152, PT ;  /* 0x431800000d00780b */ /* 0x000fe40003f24200 */
[----:B------:R-:W-:Y:S01]  /*10480*/  FFMA R15, R6, R2, R15 ;  /* 0x00000002060f7223 */ /* 0x000fe2000000000f */
[----:B0-----:R-:W-:-:S04]  /*10490*/  @!P0 FADD R19, R16, R16 ;  /* 0x0000001010138221 */ /* 0x001fc80000000000 */
[----:B------:R-:W-:Y:S01]  /*104a0*/  @!P0 FADD R19, -R19, R2 ;  /* 0x0000000213138221 */ /* 0x000fe20000000100 */
[----:B-1----:R-:W-:Y:S01]  /*104b0*/  FADD R6, R13, -R14 ;  /* 0x8000000e0d067221 */ /* 0x002fe20000000000 */
[----:B------:R-:W-:-:S03]  /*104c0*/  FSETP.GT.AND P3, PT, R14, RZ, PT ;  /* 0x000000ff0e00720b */ /* 0x000fc60003f64000 */
[----:B------:R-:W-:Y:S01]  /*104d0*/  FSETP.NEU.AND P4, PT, |R19|, 1, !P0 ;  /* 0x3f8000001300780b */ /* 0x000fe2000478d200 */
[----:B------:R-:W-:Y:S01]  /*104e0*/  FADD R6, R6, R15 ;  /* 0x0000000f06067221 */ /* 0x000fe20000000000 */
[----:B------:R-:W-:Y:S02]  /*104f0*/  SEL R2, RZ, 0x83000000, P3 ;  /* 0x83000000ff027807 */ /* 0x000fe40001800000 */
[----:B------:R-:W-:Y:S01]  /*10500*/  FSETP.GEU.AND P3, PT, R13, RZ, PT ;  /* 0x000000ff0d00720b */ /* 0x000fe20003f6e000 */
[----:B------:R-:W-:-:S04]  /*10510*/  FFMA R15, R6, R17, 0.0013391353422775864601 ;  /* 0x3aaf85ed060f7423 */ /* 0x000fc80000000011 */
[----:B------:R-:W-:-:S04]  /*10520*/  FFMA R15, R6, R15, 0.0096188392490148544312 ;  /* 0x3c1d9856060f7423 */ /* 0x000fc8000000000f */
[C---:B------:R-:W-:Y:S01]  /*10530*/  FFMA R17, R6.reuse, R15, 0.055503588169813156128 ;  /* 0x3d6357bb06117423 */ /* 0x040fe2000000000f */
[----:B------:R-:W-:Y:S01]  /*10540*/  @P4 LOP3.LUT R5, R5, 0x7fffffff, RZ, 0xc0, !PT ;  /* 0x7fffffff05054812 */ /* 0x000fe200078ec0ff */
[----:B------:R0:W1:Y:S02]  /*10550*/  F2I.NTZ R15, R13 ;  /* 0x0000000d000f7305 */ /* 0x0000640000203100 */
[----:B------:R-:W-:-:S04]  /*10560*/  FFMA R17, R6, R17, 0.24022644758224487305 ;  /* 0x3e75fdec06117423 */ /* 0x000fc80000000011 */
[----:B------:R-:W-:Y:S01]  /*10570*/  FFMA R17, R6, R17, 0.69314718246459960938 ;  /* 0x3f31721806117423 */ /* 0x000fe20000000011 */
[----:B0-----:R-:W-:-:S03]  /*10580*/  FSEL R13, RZ, +INF , !P3 ;  /* 0x7f800000ff0d7808 */ /* 0x001fc60005800000 */
[----:B------:R-:W-:Y:S01]  /*10590*/  FFMA R17, R6, R17, 1 ;  /* 0x3f80000006117423 */ /* 0x000fe20000000011 */
[----:B------:R-:W-:Y:S02]  /*105a0*/  IADD3 R6, PT, PT, R2, 0x7f000000, RZ ;  /* 0x7f00000002067810 */ /* 0x000fe40007ffe0ff */
[----:B-1----:R-:W-:-:S03]  /*105b0*/  LEA R15, R15, -R2, 0x17 ;  /* 0x800000020f0f7211 */ /* 0x002fc600078eb8ff */
[----:B------:R-:W-:-:S04]  /*105c0*/  FMUL R6, R6, R17 ;  /* 0x0000001106067220 */ /* 0x000fc80000400000 */
[----:B------:R-:W-:Y:S01]  /*105d0*/  @!P1 FMUL R13, R15, R6 ;  /* 0x000000060f0d9220 */ /* 0x000fe20000400000 */
[----:B------:R-:W-:-:S07]  /*105e0*/  @!P0 MOV R13, R5 ;  /* 0x00000005000d8202 */ /* 0x000fce0000000f00 */
.L_x_199:
[----:B------:R-:W-:Y:S05]  /*105f0*/  BSYNC.RECONVERGENT B0 ;  /* 0x0000000000007941 */ /* 0x000fea0003800200 */
.L_x_198:
        /* <DEDUP_REMOVED lines=17> */
.L_x_201:
[----:B------:R-:W-:Y:S05]  /*10710*/  BSYNC.RECONVERGENT B3 ;  /* 0x0000000000037941 */ /* 0x000fea0003800200 */
.L_x_200:
        /* <DEDUP_REMOVED lines=9> */
.L_x_202:
[----:B------:R-:W0:Y:S02]  /*107b0*/  MUFU.RCP R2, R21 ;  /* 0x0000001500027308 */ /* 0x000e240000001000 */
[----:B0-----:R-:W-:-:S04]  /*107c0*/  FFMA R0, R21, R2, -1 ;  /* 0xbf80000015007423 */ /* 0x001fc80000000002 */
[----:B------:R-:W-:-:S04]  /*107d0*/  FADD.FTZ R3, -R0, -RZ ;  /* 0x800000ff00037221 */ /* 0x000fc80000010100 */
[----:B------:R-:W-:-:S07]  /*107e0*/  FFMA R2, R2, R3, R2 ;  /* 0x0000000302027223 */ /* 0x000fce0000000002 */
.L_x_203:
        /* <DEDUP_REMOVED lines=30> */
[----:B------:R-:W-:Y:S01]  /*109d0*/  FFMA R4, R15, R6, R4 ;  /* 0x000000060f047223 */ /* 0x000fe20000000004 */
[----:B------:R-:W-:-:S03]  /*109e0*/  MOV R15, 0x391fcb8e ;  /* 0x391fcb8e000f7802 */ /* 0x000fc60000000f00 */
        /* <DEDUP_REMOVED lines=26> */
[----:B-1----:R-:W-:-:S03]  /*10b90*/  LEA R17, R4, -R17, 0x17 ;  /* 0x8000001104117211 */ /* 0x002fc600078eb8ff */
        /* <DEDUP_REMOVED lines=30> */
.L_x_195:
[----:B------:R-:W-:Y:S05]  /*10d80*/  BSYNC.RECONVERGENT B2 ;  /* 0x0000000000027941 */ /* 0x000fea0003800200 */
.L_x_194:
        /* <DEDUP_REMOVED lines=15> */
[----:B------:R-:W1:Y:S02]  /*10e80*/  F2I.U32.TRUNC.NTZ R13, R6 ;  /* 0x00000006000d7305 */ /* 0x000e64000020f000 */
[----:B-1----:R-:W-:Y:S04]  /*10e90*/  STG.E.U16 desc[UR4][R10.64], R13 ;  /* 0x0000000d0a007986 */ /* 0x002fe8000c101504 */
[----:B------:R-:W2:Y:S04]  /*10ea0*/  LDG.E R4, desc[UR4][R2.64+0x1c] ;  /* 0x00001c0402047981 */ /* 0x000ea8000c1e1900 */
[----:B------:R-:W3:Y:S04]  /*10eb0*/  LDG.E R15, desc[UR4][R2.64+0x18] ;  /* 0x00001804020f7981 */ /* 0x000ee8000c1e1900 */
[----:B------:R-:W4:Y:S01]  /*10ec0*/  LDG.E R14, desc[UR4][R2.64+0x20] ;  /* 0x00002004020e7981 */ /* 0x000f22000c1e1900 */
[----:B--2---:R-:W-:-:S04]  /*10ed0*/  FMUL R4, R4, R7 ;  /* 0x0000000704047220 */ /* 0x004fc80000400000 */
[----:B---3--:R-:W-:-:S04]  /*10ee0*/  FFMA R15, R15, R12, R4 ;  /* 0x0000000c0f0f7223 */ /* 0x008fc80000000004 */
[----:B----4-:R-:W-:-:S04]  /*10ef0*/  FFMA R14, R14, R0, R15 ;  /* 0x000000000e0e7223 */ /* 0x010fc8000000000f */
[----:B0-----:R-:W0:Y:S02]  /*10f00*/  F2I.U32.TRUNC.NTZ R5, R14 ;  /* 0x0000000e00057305 */ /* 0x001e24000020f000 */
[----:B0-----:R-:W-:Y:S01]  /*10f10*/  STG.E.U16 desc[UR4][R8.64], R5 ;  /* 0x0000000508007986 */ /* 0x001fe2000c101504 */
[----:B------:R-:W-:Y:S05]  /*10f20*/  EXIT ;  /* 0x000000000000794d */ /* 0x000fea0003800000 */
        .weak           $__internal_0_$__cuda_sm20_rcp_rn_f32_slowpath
        .type           $__internal_0_$__cuda_sm20_rcp_rn_f32_slowpath,@function
        .size           $__internal_0_$__cuda_sm20_rcp_rn_f32_slowpath,($__internal_1_$__cuda_sm3x_div_rn_noftz_f32_slowpath - $__internal_0_$__cuda_sm20_rcp_rn_f32_slowpath)
$__internal_0_$__cuda_sm20_rcp_rn_f32_slowpath:
[----:B------:R-:W-:Y:S01]  /*10f30*/  SHF.L.U32 R2, R21, 0x1, RZ ;  /* 0x0000000115027819 */ /* 0x000fe200000006ff */
[----:B------:R-:W-:Y:S03]  /*10f40*/  BSSY.RECONVERGENT B0, `(.L_x_204) ;  /* 0x0000030000007945 */ /* 0x000fe60003800200 */
[----:B------:R-:W-:-:S04]  /*10f50*/  SHF.R.U32.HI R2, RZ, 0x18, R2 ;  /* 0x00000018ff027819 */ /* 0x000fc80000011602 */
[----:B------:R-:W-:-:S13]  /*10f60*/  ISETP.NE.U32.AND P0, PT, R2, RZ, PT ;  /* 0x000000ff0200720c */ /* 0x000fda0003f05070 */
[----:B------:R-:W-:Y:S05]  /*10f70*/  @P0 BRA `(.L_x_205) ;  /* 0x0000000000280947 */ /* 0x000fea0003800000 */
[----:B------:R-:W-:-:S04]  /*10f80*/  SHF.L.U32 R0, R21, 0x1, RZ ;  /* 0x0000000115007819 */ /* 0x000fc800000006ff */
[----:B------:R-:W-:-:S13]  /*10f90*/  ISETP.NE.AND P0, PT, R0, RZ, PT ;  /* 0x000000ff0000720c */ /* 0x000fda0003f05270 */
[----:B------:R-:W-:Y:S01]  /*10fa0*/  @P0 FFMA R3, R21, 1.84467440737095516160e+19, RZ ;  /* 0x5f80000015030823 */ /* 0x000fe200000000ff */
[----:B------:R-:W-:Y:S08]  /*10fb0*/  @!P0 MUFU.RCP R2, R21 ;  /* 0x0000001500028308 */ /* 0x000ff00000001000 */
[----:B------:R-:W0:Y:S02]  /*10fc0*/  @P0 MUFU.RCP R0, R3 ;  /* 0x0000000300000308 */ /* 0x000e240000001000 */
[----:B0-----:R-:W-:-:S04]  /*10fd0*/  @P0 FFMA R23, R3, R0, -1 ;  /* 0xbf80000003170423 */ /* 0x001fc80000000000 */
[----:B------:R-:W-:-:S04]  /*10fe0*/  @P0 FADD.FTZ R23, -R23, -RZ ;  /* 0x800000ff17170221 */ /* 0x000fc80000010100 */
[----:B------:R-:W-:-:S04]  /*10ff0*/  @P0 FFMA R23, R0, R23, R0 ;  /* 0x0000001700170223 */ /* 0x000fc80000000000 */
[----:B------:R-:W-:Y:S01]  /*11000*/  @P0 FFMA R2, R23, 1.84467440737095516160e+19, RZ ;  /* 0x5f80000017020823 */ /* 0x000fe200000000ff */
[----:B------:R-:W-:Y:S06]  /*11010*/  BRA `(.L_x_206) ;  /* 0x0000000000887947 */ /* 0x000fec0003800000 */
.L_x_205:
[----:B------:R-:W-:-:S04]  /*11020*/  IADD3 R0, PT, PT, R2, -0xfd, RZ ;  /* 0xffffff0302007810 */ /* 0x000fc80007ffe0ff */
[----:B------:R-:W-:-:S13]  /*11030*/  ISETP.GT.U32.AND P0, PT, R0, 0x1, PT ;  /* 0x000000010000780c */ /* 0x000fda0003f04070 */
[----:B------:R-:W-:Y:S05]  /*11040*/  @P0 BRA `(.L_x_207) ;  /* 0x0000000000780947 */ /* 0x000fea0003800000 */
[----:B------:R-:W-:Y:S01]  /*11050*/  LOP3.LUT R24, R21, 0x7fffff, RZ, 0xc0, !PT ;  /* 0x007fffff15187812 */ /* 0x000fe200078ec0ff */
[----:B------:R-:W-:Y:S01]  /*11060*/  HFMA2 R3, -RZ, RZ, 0, 1.78813934326171875e-07 ;  /* 0x00000003ff037431 */ /* 0x000fe200000001ff */
[----:B------:R-:W-:Y:S02]  /*11070*/  IADD3 R2, PT, PT, R2, -0xfc, RZ ;  /* 0xffffff0402027810 */ /* 0x000fe40007ffe0ff */
[----:B------:R-:W-:-:S04]  /*11080*/  LOP3.LUT R24, R24, 0x3f800000, RZ, 0xfc, !PT ;  /* 0x3f80000018187812 */ /* 0x000fc800078efcff */
[----:B------:R-:W0:Y:S01]  /*11090*/  MUFU.RCP R23, R24 ;  /* 0x0000001800177308 */ /* 0x000e220000001000 */
[----:B------:R-:W-:Y:S01]  /*110a0*/  SHF.L.U32 R3, R3, R0, RZ ;  /* 0x0000000003037219 */ /* 0x000fe200000006ff */
[----:B0-----:R-:W-:-:S04]  /*110b0*/  FFMA R22, R24, R23, -1 ;  /* 0xbf80000018167423 */ /* 0x001fc80000000017 */
[----:B------:R-:W-:-:S04]  /*110c0*/  FADD.FTZ R22, -R22, -RZ ;  /* 0x800000ff16167221 */ /* 0x000fc80000010100 */
[CCC-:B------:R-:W-:Y:S01]  /*110d0*/  FFMA.RM R25, R23.reuse, R22.reuse, R23.reuse ;  /* 0x0000001617197223 */ /* 0x1c0fe20000004017 */
[----:B------:R-:W-:-:S04]  /*110e0*/  FFMA.RP R22, R23, R22, R23 ;  /* 0x0000001617167223 */ /* 0x000fc80000008017 */
[C---:B------:R-:W-:Y:S02]  /*110f0*/  LOP3.LUT R23, R25.reuse, 0x7fffff, RZ, 0xc0, !PT ;  /* 0x007fffff19177812 */ /* 0x040fe400078ec0ff */
[----:B------:R-:W-:Y:S02]  /*11100*/  FSETP.NEU.FTZ.AND P0, PT, R25, R22, PT ;  /* 0x000000161900720b */ /* 0x000fe40003f1d000 */
[----:B------:R-:W-:Y:S02]  /*11110*/  LOP3.LUT R23, R23, 0x800000, RZ, 0xfc, !PT ;  /* 0x0080000017177812 */ /* 0x000fe400078efcff */
[----:B------:R-:W-:Y:S02]  /*11120*/  SEL R22, RZ, 0xffffffff, !P0 ;  /* 0xffffffffff167807 */ /* 0x000fe40004000000 */
[----:B------:R-:W-:Y:S02]  /*11130*/  LOP3.LUT R3, R3, R23, RZ, 0xc0, !PT ;  /* 0x0000001703037212 */ /* 0x000fe400078ec0ff */
[----:B------:R-:W-:-:S02]  /*11140*/  IADD3 R22, PT, PT, -R22, RZ, RZ ;  /* 0x000000ff16167210 */ /* 0x000fc40007ffe1ff */
[-C--:B------:R-:W-:Y:S02]  /*11150*/  SHF.R.U32.HI R3, RZ, R0.reuse, R3 ;  /* 0x00000000ff037219 */ /* 0x080fe40000011603 */
[--C-:B------:R-:W-:Y:S02]  /*11160*/  LOP3.LUT P1, RZ, R22, R0, R23.reuse, 0xf8, !PT ;  /* 0x0000000016ff7212 */ /* 0x100fe4000782f817 */
[C---:B------:R-:W-:Y:S02]  /*11170*/  LOP3.LUT P0, RZ, R3.reuse, 0x1, RZ, 0xc0, !PT ;  /* 0x0000000103ff7812 */ /* 0x040fe4000780c0ff */
[----:B------:R-:W-:Y:S02]  /*11180*/  LOP3.LUT P2, RZ, R3, 0x2, RZ, 0xc0, !PT ;  /* 0x0000000203ff7812 */ /* 0x000fe4000784c0ff */
[----:B------:R-:W-:Y:S02]  /*11190*/  SHF.R.U32.HI R2, RZ, R2, R23 ;  /* 0x00000002ff027219 */ /* 0x000fe40000011617 */
[----:B------:R-:W-:-:S02]  /*111a0*/  PLOP3.LUT P0, PT, P0, P1, P2, 0xe0, 0x0 ;  /* 0x000000000000781c */ /* 0x000fc40000703c20 */
[----:B------:R-:W-:Y:S02]  /*111b0*/  LOP3.LUT P1, RZ, R21, 0x7fffff, RZ, 0xc0, !PT ;  /* 0x007fffff15ff7812 */ /* 0x000fe4000782c0ff */
[----:B------:R-:W-:-:S04]  /*111c0*/  SEL R0, RZ, 0x1, !P0 ;  /* 0x00000001ff007807 */ /* 0x000fc80004000000 */
[----:B------:R-:W-:-:S04]  /*111d0*/  IADD3 R0, PT, PT, -R0, RZ, RZ ;  /* 0x000000ff00007210 */ /* 0x000fc80007ffe1ff */
[----:B------:R-:W-:-:S13]  /*111e0*/  ISETP.GE.AND P0, PT, R0, RZ, PT ;  /* 0x000000ff0000720c */ /* 0x000fda0003f06270 */
[----:B------:R-:W-:-:S04]  /*111f0*/  @!P0 IADD3 R2, PT, PT, R2, 0x1, RZ ;  /* 0x0000000102028810 */ /* 0x000fc80007ffe0ff */
[----:B------:R-:W-:-:S04]  /*11200*/  @!P1 SHF.L.U32 R2, R2, 0x1, RZ ;  /* 0x0000000102029819 */ /* 0x000fc800000006ff */
[----:B------:R-:W-:Y:S01]  /*11210*/  LOP3.LUT R2, R2, 0x80000000, R21, 0xf8, !PT ;  /* 0x8000000002027812 */ /* 0x000fe200078ef815 */
[----:B------:R-:W-:Y:S06]  /*11220*/  BRA `(.L_x_206) ;  /* 0x0000000000047947 */ /* 0x000fec0003800000 */
.L_x_207:
[----:B------:R0:W1:Y:S02]  /*11230*/  MUFU.RCP R2, R21 ;  /* 0x0000001500027308 */ /* 0x0000640000001000 */
.L_x_206:
[----:B------:R-:W-:Y:S05]  /*11240*/  BSYNC.RECONVERGENT B0 ;  /* 0x0000000000007941 */ /* 0x000fea0003800200 */
.L_x_204:
[----:B------:R-:W-:Y:S01]  /*11250*/  HFMA2 R23, -RZ, RZ, 0, 0 ;  /* 0x00000000ff177431 */ /* 0x000fe200000001ff */
[----:B------:R-:W-:-:S04]  /*11260*/  MOV R22, R4 ;  /* 0x0000000400167202 */ /* 0x000fc80000000f00 */
[----:B01----:R-:W-:Y:S05]  /*11270*/  RET.REL.NODEC R22 `(_Z15calc_colorspacePhS_S_iiiiS_S_S_i) ;  /* 0xfffffeec16607950 */ /* 0x003fea0003c3ffff */
        .weak           $__internal_1_$__cuda_sm3x_div_rn_noftz_f32_slowpath
        .type           $__internal_1_$__cuda_sm3x_div_rn_noftz_f32_slowpath,@function
        .size           $__internal_1_$__cuda_sm3x_div_rn_noftz_f32_slowpath,(.L_x_222 - $__internal_1_$__cuda_sm3x_div_rn_noftz_f32_slowpath)
$__internal_1_$__cuda_sm3x_div_rn_noftz_f32_slowpath:
[----:B------:R-:W-:Y:S01]  /*11280*/  SHF.R.U32.HI R3, RZ, 0x17, R0 ;  /* 0x00000017ff037819 */ /* 0x000fe20000011600 */
[----:B------:R-:W-:Y:S01]  /*11290*/  BSSY.RECONVERGENT B0, `(.L_x_208) ;  /* 0x0000064000007945 */ /* 0x000fe20003800200 */
[----:B------:R-:W-:Y:S02]  /*112a0*/  SHF.R.U32.HI R22, RZ, 0x17, R23 ;  /* 0x00000017ff167819 */ /* 0x000fe40000011617 */
[----:B------:R-:W-:Y:S02]  /*112b0*/  LOP3.LUT R3, R3, 0xff, RZ, 0xc0, !PT ;  /* 0x000000ff03037812 */ /* 0x000fe400078ec0ff */
[----:B------:R-:W-:Y:S02]  /*112c0*/  LOP3.LUT R22, R22, 0xff, RZ, 0xc0, !PT ;  /* 0x000000ff16167812 */ /* 0x000fe400078ec0ff */
[----:B------:R-:W-:Y:S02]  /*112d0*/  IADD3 R2, PT, PT, R3, -0x1, RZ ;  /* 0xffffffff03027810 */ /* 0x000fe40007ffe0ff */
[----:B------:R-:W-:-:S02]  /*112e0*/  IADD3 R21, PT, PT, R22, -0x1, RZ ;  /* 0xffffffff16157810 */ /* 0x000fc40007ffe0ff */
[----:B------:R-:W-:-:S04]  /*112f0*/  ISETP.GT.U32.AND P0, PT, R2, 0xfd, PT ;  /* 0x000000fd0200780c */ /* 0x000fc80003f04070 */
[----:B------:R-:W-:-:S13]  /*11300*/  ISETP.GT.U32.OR P0, PT, R21, 0xfd, P0 ;  /* 0x000000fd1500780c */ /* 0x000fda0000704470 */
[----:B------:R-:W-:Y:S01]  /*11310*/  @!P0 MOV R2, RZ ;  /* 0x000000ff00028202 */ /* 0x000fe20000000f00 */
[----:B------:R-:W-:Y:S06]  /*11320*/  @!P0 BRA `(.L_x_209) ;  /* 0x0000000000648947 */ /* 0x000fec0003800000 */
[----:B------:R-:W-:Y:S02]  /*11330*/  FSETP.GTU.FTZ.AND P0, PT, |R23|, +INF , PT ;  /* 0x7f8000001700780b */ /* 0x000fe40003f1c200 */
[----:B------:R-:W-:-:S04]  /*11340*/  FSETP.GTU.FTZ.AND P1, PT, |R0|, +INF , PT ;  /* 0x7f8000000000780b */ /* 0x000fc80003f3c200 */
[----:B------:R-:W-:-:S13]  /*11350*/  PLOP3.LUT P0, PT, P0, P1, PT, 0xf8, 0x8f ;  /* 0x00000000008f781c */ /* 0x000fda0000703f70 */
[----:B------:R-:W-:Y:S05]  /*11360*/  @P0 BRA `(.L_x_210) ;  /* 0x0000000400540947 */ /* 0x000fea0003800000 */
[----:B------:R-:W-:-:S13]  /*11370*/  LOP3.LUT P0, RZ, R0, 0x7fffffff, R23, 0xc8, !PT ;  /* 0x7fffffff00ff7812 */ /* 0x000fda000780c817 */
[----:B------:R-:W-:Y:S05]  /*11380*/  @!P0 BRA `(.L_x_211) ;  /* 0x0000000400448947 */ /* 0x000fea0003800000 */
[C---:B------:R-:W-:Y:S02]  /*11390*/  FSETP.NEU.FTZ.AND P1, PT, |R23|.reuse, +INF , PT ;  /* 0x7f8000001700780b */ /* 0x040fe40003f3d200 */
[----:B------:R-:W-:Y:S02]  /*113a0*/  FSETP.NEU.FTZ.AND P2, PT, |R0|, +INF , PT ;  /* 0x7f8000000000780b */ /* 0x000fe40003f5d200 */
[----:B------:R-:W-:-:S11]  /*113b0*/  FSETP.NEU.FTZ.AND P0, PT, |R23|, +INF , PT ;  /* 0x7f8000001700780b */ /* 0x000fd60003f1d200 */
[----:B------:R-:W-:Y:S05]  /*113c0*/  @!P2 BRA !P1, `(.L_x_211) ;  /* 0x000000040034a947 */ /* 0x000fea0004800000 */
[----:B------:R-:W-:-:S04]  /*113d0*/  LOP3.LUT P1, RZ, R23, 0x7fffffff, RZ, 0xc0, !PT ;  /* 0x7fffffff17ff7812 */ /* 0x000fc8000782c0ff */
[----:B------:R-:W-:-:S13]  /*113e0*/  PLOP3.LUT P1, PT, P2, P1, PT, 0x2f, 0xf2 ;  /* 0x0000000000f2781c */ /* 0x000fda0001722577 */
[----:B------:R-:W-:Y:S05]  /*113f0*/  @P1 BRA `(.L_x_212) ;  /* 0x0000000400201947 */ /* 0x000fea0003800000 */
[----:B------:R-:W-:-:S04]  /*11400*/  LOP3.LUT P1, RZ, R0, 0x7fffffff, RZ, 0xc0, !PT ;  /* 0x7fffffff00ff7812 */ /* 0x000fc8000782c0ff */
[----:B------:R-:W-:-:S13]  /*11410*/  PLOP3.LUT P0, PT, P0, P1, PT, 0x2f, 0xf2 ;  /* 0x0000000000f2781c */ /* 0x000fda0000702577 */
[----:B------:R-:W-:Y:S05]  /*11420*/  @P0 BRA `(.L_x_213) ;  /* 0x0000000400080947 */ /* 0x000fea0003800000 */
[----:B------:R-:W-:-:S04]  /*11430*/  IADD3 R2, PT, PT, R22, -0x1, RZ ;  /* 0xffffffff16027810 */ /* 0x000fc80007ffe0ff */
[----:B------:R-:W-:Y:S02]  /*11440*/  ISETP.GE.AND P0, PT, R2, RZ, PT ;  /* 0x000000ff0200720c */ /* 0x000fe40003f06270 */
[----:B------:R-:W-:-:S04]  /*11450*/  IADD3 R2, PT, PT, R3, -0x1, RZ ;  /* 0xffffffff03027810 */ /* 0x000fc80007ffe0ff */
[----:B------:R-:W-:-:S07]  /*11460*/  ISETP.GE.AND P1, PT, R2, RZ, PT ;  /* 0x000000ff0200720c */ /* 0x000fce0003f26270 */
[----:B------:R-:W-:Y:S01]  /*11470*/  @P0 MOV R2, RZ ;  /* 0x000000ff00020202 */ /* 0x000fe20000000f00 */
[----:B------:R-:W-:Y:S01]  /*11480*/  @!P0 FFMA R23, R23, 1.84467440737095516160e+19, RZ ;  /* 0x5f80000017178823 */ /* 0x000fe200000000ff */
[----:B------:R-:W-:-:S04]  /*11490*/  @!P0 MOV R2, 0xffffffc0 ;  /* 0xffffffc000028802 */ /* 0x000fc80000000f00 */
[----:B------:R-:W-:Y:S01]  /*114a0*/  @!P1 FFMA R0, R0, 1.84467440737095516160e+19, RZ ;  /* 0x5f80000000009823 */ /* 0x000fe200000000ff */
[----:B------:R-:W-:-:S07]  /*114b0*/  @!P1 IADD3 R2, PT, PT, R2, 0x40, RZ ;  /* 0x0000004002029810 */ /* 0x000fce0007ffe0ff */
.L_x_209:
[----:B------:R-:W-:Y:S01]  /*114c0*/  LEA R21, R3, 0xc0800000, 0x17 ;  /* 0xc080000003157811 */ /* 0x000fe200078eb8ff */
[----:B------:R-:W-:Y:S01]  /*114d0*/  BSSY.RECONVERGENT B1, `(.L_x_214) ;  /* 0x0000036000017945 */ /* 0x000fe20003800200 */
[----:B------:R-:W-:Y:S02]  /*114e0*/  IADD3 R22, PT, PT, R22, -0x7f, RZ ;  /* 0xffffff8116167810 */ /* 0x000fe40007ffe0ff */
[----:B------:R-:W-:Y:S02]  /*114f0*/  IADD3 R28, PT, PT, -R21, R0, RZ ;  /* 0x00000000151c7210 */ /* 0x000fe40007ffe1ff */
[C---:B------:R-:W-:Y:S01]  /*11500*/  IADD3 R3, PT, PT, R22.reuse, 0x7f, -R3 ;  /* 0x0000007f16037810 */ /* 0x040fe20007ffe803 */
[----:B------:R-:W-:Y:S01]  /*11510*/  IMAD R0, R22, -0x800000, R23 ;  /* 0xff80000016007824 */ /* 0x000fe200078e0217 */
[----:B------:R-:W0:Y:S01]  /*11520*/  MUFU.RCP R24, R28 ;  /* 0x0000001c00187308 */ /* 0x000e220000001000 */
[----:B------:R-:W-:Y:S01]  /*11530*/  FADD.FTZ R21, -R28, -RZ ;  /* 0x800000ff1c157221 */ /* 0x000fe20000010100 */
[----:B------:R-:W-:-:S03]  /*11540*/  IADD3 R3, PT, PT, R3, R2, RZ ;  /* 0x0000000203037210 */ /* 0x000fc60007ffe0ff */
[----:B0-----:R-:W-:-:S04]  /*11550*/  FFMA R25, R24, R21, 1 ;  /* 0x3f80000018197423 */ /* 0x001fc80000000015 */
[----:B------:R-:W-:-:S04]  /*11560*/  FFMA R25, R24, R25, R24 ;  /* 0x0000001918197223 */ /* 0x000fc80000000018 */
[----:B------:R-:W-:-:S04]  /*11570*/  FFMA R24, R0, R25, RZ ;  /* 0x0000001900187223 */ /* 0x000fc800000000ff */
[----:B------:R-:W-:-:S04]  /*11580*/  FFMA R23, R21, R24, R0 ;  /* 0x0000001815177223 */ /* 0x000fc80000000000 */
[----:B------:R-:W-:-:S04]  /*11590*/  FFMA R24, R25, R23, R24 ;  /* 0x0000001719187223 */ /* 0x000fc80000000018 */
[----:B------:R-:W-:-:S04]  /*115a0*/  FFMA R21, R21, R24, R0 ;  /* 0x0000001815157223 */ /* 0x000fc80000000000 */
[----:B------:R-:W-:-:S05]  /*115b0*/  FFMA R0, R25, R21, R24 ;  /* 0x0000001519007223 */ /* 0x000fca0000000018 */
[----:B------:R-:W-:-:S04]  /*115c0*/  SHF.R.U32.HI R22, RZ, 0x17, R0 ;  /* 0x00000017ff167819 */ /* 0x000fc80000011600 */
[----:B------:R-:W-:-:S04]  /*115d0*/  LOP3.LUT R2, R22, 0xff, RZ, 0xc0, !PT ;  /* 0x000000ff16027812 */ /* 0x000fc800078ec0ff */
[----:B------:R-:W-:-:S04]  /*115e0*/  IADD3 R2, PT, PT, R2, R3, RZ ;  /* 0x0000000302027210 */ /* 0x000fc80007ffe0ff */
[----:B------:R-:W-:-:S04]  /*115f0*/  IADD3 R22, PT, PT, R2, -0x1, RZ ;  /* 0xffffffff02167810 */ /* 0x000fc80007ffe0ff */
[----:B------:R-:W-:-:S13]  /*11600*/  ISETP.GE.U32.AND P0, PT, R22, 0xfe, PT ;  /* 0x000000fe1600780c */ /* 0x000fda0003f06070 */
[----:B------:R-:W-:Y:S05]  /*11610*/  @!P0 BRA `(.L_x_215) ;  /* 0x0000000000808947 */ /* 0x000fea0003800000 */
[----:B------:R-:W-:-:S13]  /*11620*/  ISETP.GT.AND P0, PT, R2, 0xfe, PT ;  /* 0x000000fe0200780c */ /* 0x000fda0003f04270 */
[----:B------:R-:W-:Y:S05]  /*11630*/  @P0 BRA `(.L_x_216) ;  /* 0x00000000006c0947 */ /* 0x000fea0003800000 */
[----:B------:R-:W-:-:S13]  /*11640*/  ISETP.GE.AND P0, PT, R2, 0x1, PT ;  /* 0x000000010200780c */ /* 0x000fda0003f06270 */
[----:B------:R-:W-:Y:S05]  /*11650*/  @P0 BRA `(.L_x_217) ;  /* 0x0000000000740947 */ /* 0x000fea0003800000 */
[----:B------:R-:W-:Y:S02]  /*11660*/  ISETP.GE.AND P0, PT, R2, -0x18, PT ;  /* 0xffffffe80200780c */ /* 0x000fe40003f06270 */
[----:B------:R-:W-:-:S11]  /*11670*/  LOP3.LUT R0, R0, 0x80000000, RZ, 0xc0, !PT ;  /* 0x8000000000007812 */ /* 0x000fd600078ec0ff */
[----:B------:R-:W-:Y:S05]  /*11680*/  @!P0 BRA `(.L_x_217) ;  /* 0x0000000000688947 */ /* 0x000fea0003800000 */
[CCC-:B------:R-:W-:Y:S01]  /*11690*/  FFMA.RZ R3, R25.reuse, R21.reuse, R24.reuse ;  /* 0x0000001519037223 */ /* 0x1c0fe2000000c018 */
[CCC-:B------:R-:W-:Y:S01]  /*116a0*/  FFMA.RP R22, R25.reuse, R21.reuse, R24.reuse ;  /* 0x0000001519167223 */ /* 0x1c0fe20000008018 */
[----:B------:R-:W-:Y:S01]  /*116b0*/  FFMA.RM R25, R25, R21, R24 ;  /* 0x0000001519197223 */ /* 0x000fe20000004018 */
[C---:B------:R-:W-:Y:S02]  /*116c0*/  IADD3 R21, PT, PT, R2.reuse, 0x20, RZ ;  /* 0x0000002002157810 */ /* 0x040fe40007ffe0ff */
[----:B------:R-:W-:Y:S02]  /*116d0*/  LOP3.LUT R3, R3, 0x7fffff, RZ, 0xc0, !PT ;  /* 0x007fffff03037812 */ /* 0x000fe400078ec0ff */
[C---:B------:R-:W-:Y:S02]  /*116e0*/  ISETP.NE.AND P2, PT, R2.reuse, RZ, PT ;  /* 0x000000ff0200720c */ /* 0x040fe40003f45270 */
[----:B------:R-:W-:Y:S02]  /*116f0*/  LOP3.LUT R24, R3, 0x800000, RZ, 0xfc, !PT ;  /* 0x0080000003187812 */ /* 0x000fe400078efcff */
[----:B------:R-:W-:-:S02]  /*11700*/  ISETP.NE.AND P1, PT, R2, RZ, PT ;  /* 0x000000ff0200720c */ /* 0x000fc40003f25270 */
[----:B------:R-:W-:Y:S02]  /*11710*/  IADD3 R2, PT, PT, -R2, RZ, RZ ;  /* 0x000000ff02027210 */ /* 0x000fe40007ffe1ff */
[----:B------:R-:W-:Y:S02]  /*11720*/  SHF.L.U32 R21, R24, R21, RZ ;  /* 0x0000001518157219 */ /* 0x000fe400000006ff */
[----:B------:R-:W-:Y:S02]  /*11730*/  FSETP.NEU.FTZ.AND P0, PT, R22, R25, PT ;  /* 0x000000191600720b */ /* 0x000fe40003f1d000 */
[----:B------:R-:W-:Y:S02]  /*11740*/  SEL R3, R2, RZ, P2 ;  /* 0x000000ff02037207 */ /* 0x000fe40001000000 */
[----:B------:R-:W-:Y:S02]  /*11750*/  ISETP.NE.AND P1, PT, R21, RZ, P1 ;  /* 0x000000ff1500720c */ /* 0x000fe40000f25270 */
[----:B------:R-:W-:-:S02]  /*11760*/  SHF.R.U32.HI R21, RZ, R3, R24 ;  /* 0x00000003ff157219 */ /* 0x000fc40000011618 */
[----:B------:R-:W-:Y:S02]  /*11770*/  PLOP3.LUT P0, PT, P0, P1, PT, 0xf8, 0x8f ;  /* 0x00000000008f781c */ /* 0x000fe40000703f70 */
[----:B------:R-:W-:Y:S02]  /*11780*/  SHF.R.U32.HI R3, RZ, 0x1, R21 ;  /* 0x00000001ff037819 */ /* 0x000fe40000011615 */
[----:B------:R-:W-:-:S04]  /*11790*/  SEL R2, RZ, 0x1, !P0 ;  /* 0x00000001ff027807 */ /* 0x000fc80004000000 */
[----:B------:R-:W-:-:S04]  /*117a0*/  LOP3.LUT R2, R2, 0x1, R3, 0xf8, !PT ;  /* 0x0000000102027812 */ /* 0x000fc800078ef803 */
[----:B------:R-:W-:-:S04]  /*117b0*/  LOP3.LUT R2, R2, R21, RZ, 0xc0, !PT ;  /* 0x0000001502027212 */ /* 0x000fc800078ec0ff */
[----:B------:R-:W-:-:S04]  /*117c0*/  IADD3 R3, PT, PT, R3, R2, RZ ;  /* 0x0000000203037210 */ /* 0x000fc80007ffe0ff */
[----:B------:R-:W-:Y:S01]  /*117d0*/  LOP3.LUT R0, R3, R0, RZ, 0xfc, !PT ;  /* 0x0000000003007212 */ /* 0x000fe200078efcff */
[----:B------:R-:W-:Y:S06]  /*117e0*/  BRA `(.L_x_217) ;  /* 0x0000000000107947 */ /* 0x000fec0003800000 */
.L_x_216:
[----:B------:R-:W-:-:S04]  /*117f0*/  LOP3.LUT R0, R0, 0x80000000, RZ, 0xc0, !PT ;  /* 0x8000000000007812 */ /* 0x000fc800078ec0ff */
[----:B------:R-:W-:Y:S01]  /*11800*/  LOP3.LUT R0, R0, 0x7f800000, RZ, 0xfc, !PT ;  /* 0x7f80000000007812 */ /* 0x000fe200078efcff */
[----:B------:R-:W-:Y:S06]  /*11810*/  BRA `(.L_x_217) ;  /* 0x0000000000047947 */ /* 0x000fec0003800000 */
.L_x_215:
[----:B------:R-:W-:-:S07]  /*11820*/  LEA R0, R3, R0, 0x17 ;  /* 0x0000000003007211 */ /* 0x000fce00078eb8ff */
.L_x_217:
[----:B------:R-:W-:Y:S05]  /*11830*/  BSYNC.RECONVERGENT B1 ;  /* 0x0000000000017941 */ /* 0x000fea0003800200 */
.L_x_214:
[----:B------:R-:W-:Y:S05]  /*11840*/  BRA `(.L_x_218) ;  /* 0x0000000000207947 */ /* 0x000fea0003800000 */
.L_x_213:
[----:B------:R-:W-:-:S04]  /*11850*/  LOP3.LUT R0, R0, 0x80000000, R23, 0x48, !PT ;  /* 0x8000000000007812 */ /* 0x000fc800078e4817 */
[----:B------:R-:W-:Y:S01]  /*11860*/  LOP3.LUT R0, R0, 0x7f800000, RZ, 0xfc, !PT ;  /* 0x7f80000000007812 */ /* 0x000fe200078efcff */
[----:B------:R-:W-:Y:S06]  /*11870*/  BRA `(.L_x_218) ;  /* 0x0000000000147947 */ /* 0x000fec0003800000 */
.L_x_212:
[----:B------:R-:W-:Y:S01]  /*11880*/  LOP3.LUT R0, R0, 0x80000000, R23, 0x48, !PT ;  /* 0x8000000000007812 */ /* 0x000fe200078e4817 */
[----:B------:R-:W-:Y:S06]  /*11890*/  BRA `(.L_x_218) ;  /* 0x00000000000c7947 */ /* 0x000fec0003800000 */
.L_x_211:
[----:B------:R-:W0:Y:S01]  /*118a0*/  MUFU.RSQ R0, -QNAN ;  /* 0xffc0000000007908 */ /* 0x000e220000001400 */
[----:B------:R-:W-:Y:S05]  /*118b0*/  BRA `(.L_x_218) ;  /* 0x0000000000047947 */ /* 0x000fea0003800000 */
.L_x_210:
[----:B------:R-:W-:-:S07]  /*118c0*/  FADD.FTZ R0, R23, R0 ;  /* 0x0000000017007221 */ /* 0x000fce0000010000 */
.L_x_218:
[----:B------:R-:W-:Y:S05]  /*118d0*/  BSYNC.RECONVERGENT B0 ;  /* 0x0000000000007941 */ /* 0x000fea0003800200 */
.L_x_208:
[----:B------:R-:W-:Y:S01]  /*118e0*/  HFMA2 R3, -RZ, RZ, 0, 0 ;  /* 0x00000000ff037431 */ /* 0x000fe200000001ff */
[----:B------:R-:W-:-:S04]  /*118f0*/  MOV R2, R4 ;  /* 0x0000000400027202 */ /* 0x000fc80000000f00 */
[----:B0-----:R-:W-:Y:S05]  /*11900*/  RET.REL.NODEC R2 `(_Z15calc_colorspacePhS_S_iiiiS_S_S_i) ;  /* 0xfffffee402bc7950 */ /* 0x001fea0003c3ffff */
.L_x_219:
[----:B------:R-:W-:-:S00]  /*11910*/  BRA `(.L_x_219) ;  /* 0xfffffffc00fc7947 */ /* 0x000fc0000383ffff */
[----:B------:R-:W-:-:S00]  /*11920*/  NOP ;  /* 0x0000000000007918 */ /* 0x000fc00000000000 */
        /* <DEDUP_REMOVED lines=13> */
.L_x_222:


//--------------------- .text._Z5doGPUPhS_i       --------------------------
	.section	.text._Z5doGPUPhS_i,"ax",@progbits
	.align	128
        .global         _Z5doGPUPhS_i
        .type           _Z5doGPUPhS_i,@function
        .size           _Z5doGPUPhS_i,(.L_x_224 - _Z5doGPUPhS_i)
        .other          _Z5doGPUPhS_i,@"STO_CUDA_ENTRY STV_DEFAULT"
_Z5doGPUPhS_i:
.text._Z5doGPUPhS_i:
[----:B------:R-:W-:Y:S01]  /*0000*/  LDC R1, c[0x0][0x37c] ;  /* 0x0000df00ff017b82 */ /* 0x000fe20000000800 */
[----:B------:R-:W0:Y:S01]  /*0010*/  S2R R4, SR_CTAID.X ;  /* 0x0000000000047919 */ /* 0x000e220000002500 */
[----:B------:R-:W0:Y:S01]  /*0020*/  LDCU UR4, c[0x0][0x360] ;  /* 0x00006c00ff0477ac */ /* 0x000e220008000800 */
[----:B------:R-:W0:Y:S01]  /*0030*/  S2R R3, SR_TID.X ;  /* 0x0000000000037919 */ /* 0x000e220000002100 */
[----:B------:R-:W1:Y:S01]  /*0040*/  LDCU UR5, c[0x0][0x390] ;  /* 0x00007200ff0577ac */ /* 0x000e620008000800 */
[----:B0-----:R-:W-:-:S05]  /*0050*/  IMAD R4, R4, UR4, R3 ;  /* 0x0000000404047c24 */ /* 0x001fca000f8e0203 */
[----:B-1----:R-:W-:-:S13]  /*0060*/  ISETP.GE.AND P0, PT, R4, UR5, PT ;  /* 0x0000000504007c0c */ /* 0x002fda000bf06270 */
[----:B------:R-:W-:Y:S05]  /*0070*/  @P0 EXIT ;  /* 0x000000000000094d */ /* 0x000fea0003800000 */
[----:B------:R-:W0:Y:S01]  /*0080*/  LDCU.128 UR8, c[0x0][0x380] ;  /* 0x00007000ff0877ac */ /* 0x000e220008000c00 */
[----:B------:R-:W-:Y:S01]  /*0090*/  SHF.R.S32.HI R0, RZ, 0x1f, R4 ;  /* 0x0000001fff007819 */ /* 0x000fe20000011404 */
[----:B------:R-:W1:Y:S01]  /*00a0*/  LDCU.64 UR4, c[0x0][0x358] ;  /* 0x00006b00ff0477ac */ /* 0x000e620008000a00 */
[----:B0-----:R-:W-:-:S04]  /*00b0*/  IADD3 R2, P0, PT, R4, UR8, RZ ;  /* 0x0000000804027c10 */ /* 0x001fc8000ff1e0ff */
[----:B------:R-:W-:-:S06]  /*00c0*/  IADD3.X R3, PT, PT, R0, UR9, RZ, P0, !PT ;  /* 0x0000000900037c10 */ /* 0x000fcc00087fe4ff */
[----:B-1----:R-:W2:Y:S01]  /*00d0*/  LDG.E.U8 R3, desc[UR4][R2.64] ;  /* 0x0000000402037981 */ /* 0x002ea2000c1e1100 */
[----:B------:R-:W-:-:S04]  /*00e0*/  IADD3 R4, P0, PT, R4, UR10, RZ ;  /* 0x0000000a04047c10 */ /* 0x000fc8000ff1e0ff */
[----:B------:R-:W-:-:S05]  /*00f0*/  IADD3.X R5, PT, PT, R0, UR11, RZ, P0, !PT ;  /* 0x0000000b00057c10 */ /* 0x000fca00087fe4ff */
[----:B--2---:R-:W-:Y:S01]  /*0100*/  STG.E.U8 desc[UR4][R4.64], R3 ;  /* 0x0000000304007986 */ /* 0x004fe2000c101104 */
[----:B------:R-:W-:Y:S05]  /*0110*/  EXIT ;  /* 0x000000000000794d */ /* 0x000fea0003800000 */
.L_x_220:
        /* <DEDUP_REMOVED lines=14> */
.L_x_224:


//--------------------- .nv.global.init           --------------------------
	.section	.nv.global.init,"aw",@progbits
	.align	4
.nv.global.init:
	.type		SMPTE_240M_KR,@object
	.size		SMPTE_240M_KR,(REC709_ALPHA - SMPTE_240M_KR)
SMPTE_240M_KR:
        /*0000*/ 	.byte	0x87, 0x16, 0x59, 0x3e
	.type		REC709_ALPHA,@object
	.size		REC709_ALPHA,(ST2084_C1 - REC709_ALPHA)
REC709_ALPHA:
        /*0004*/ 	.byte	0xc2, 0xb5, 0x8c, 0x3f
	.type		ST2084_C1,@object
	.size		ST2084_C1,(REC_709_KR - ST2084_C1)
ST2084_C1:
        /*0008*/ 	.byte	0x00, 0x00, 0x56, 0x3f
	.type		REC_709_KR,@object
	.size		REC_709_KR,(FCC_KR - REC_709_KR)
REC_709_KR:
        /*000c*/ 	.byte	0xd0, 0xb3, 0x59, 0x3e
	.type		FCC_KR,@object
	.size		FCC_KR,(ST2084_C3 - FCC_KR)
FCC_KR:
        /*0010*/ 	.byte	0x9a, 0x99, 0x99, 0x3e
	.type		ST2084_C3,@object
	.size		ST2084_C3,(REC_2020_KR - ST2084_C3)
ST2084_C3:
        /*0014*/ 	.byte	0x00, 0x80, 0x95, 0x41
	.type		REC_2020_KR,@object
	.size		REC_2020_KR,(ST2084_M1 - REC_2020_KR)
REC_2020_KR:
        /*0018*/ 	.byte	0x9d, 0x80, 0x86, 0x3e
	.type		ST2084_M1,@object
	.size		ST2084_M1,(REC_601_KR - ST2084_M1)
ST2084_M1:
        /*001c*/ 	.byte	0x00, 0x20, 0x23, 0x3e
	.type		REC_601_KR,@object
	.size		REC_601_KR,(SMPTE_240M_KB - REC_601_KR)
REC_601_KR:
        /*0020*/ 	.byte	0x87, 0x16, 0x99, 0x3e
	.type		SMPTE_240M_KB,@object
	.size		SMPTE_240M_KB,(REC709_BETA - SMPTE_240M_KB)
SMPTE_240M_KB:
        /*0024*/ 	.byte	0x0e, 0x2d, 0xb2, 0x3d
	.type		REC709_BETA,@object
	.size		REC709_BETA,(ST2084_C2 - REC709_BETA)
REC709_BETA:
        /*0028*/ 	.byte	0xeb, 0xe5, 0x93, 0x3c
	.type		ST2084_C2,@object
	.size		ST2084_C2,(REC_709_KB - ST2084_C2)
ST2084_C2:
        /*002c*/ 	.byte	0x00, 0xd0, 0x96, 0x41
	.type		REC_709_KB,@object
	.size		REC_709_KB,(FCC_KB - REC_709_KB)
REC_709_KB:
        /*0030*/ 	.byte	0x98, 0xdd, 0x93, 0x3d
	.type		FCC_KB,@object
	.size		FCC_KB,(REC_2020_KB - FCC_KB)
FCC_KB:
        /*0034*/ 	.byte	0xae, 0x47, 0xe1, 0x3d
	.type		REC_2020_KB,@object
	.size		REC_2020_KB,(ST2084_M2 - REC_2020_KB)
REC_2020_KB:
        /*0038*/ 	.byte	0x8f, 0xe4, 0x72, 0x3d
	.type		ST2084_M2,@object
	.size		ST2084_M2,(REC_601_KB - ST2084_M2)
ST2084_M2:
        /*003c*/ 	.byte	0x00, 0xb0, 0x9d, 0x42
	.type		REC_601_KB,@object
	.size		REC_601_KB,(rgb2yuv_REC_709 - REC_601_KB)
REC_601_KB:
        /*0040*/ 	.byte	0xd5, 0x78, 0xe9, 0x3d
	.type		rgb2yuv_REC_709,@object
	.size		rgb2yuv_REC_709,(gamutMa - rgb2yuv_REC_709)
rgb2yuv_REC_709:
        /*0044*/ 	.byte	0xd0, 0xb3, 0x59, 0x3e, 0x59, 0x17, 0x37, 0x3f, 0x98, 0xdd, 0x93, 0x3d, 0xba, 0xa4, 0xea, 0xbd
        /*0054*/ 	.byte	0xd2, 0x56, 0xc5, 0xbe, 0x00, 0x00, 0x00, 0x3f, 0x00, 0x00, 0x00, 0x3f, 0xbe, 0x86, 0xe8, 0xbe
        /*0064*/ 	.byte	0x10, 0xca, 0x3b, 0xbd
	.type		gamutMa,@object
	.size		gamutMa,(yuv2rgb_REC_2020_NCL - gamutMa)
gamutMa:
        /*0068*/ 	.byte	0xf8, 0x8a, 0xd4, 0x3f, 0xa4, 0x6f, 0x16, 0xbf, 0x61, 0x32, 0x95, 0xbd, 0x12, 0x14, 0xff, 0xbd
        /*0078*/ 	.byte	0xde, 0x02, 0x91, 0x3f, 0x3e, 0xca, 0x08, 0xbc, 0x68, 0xb1, 0x94, 0xbc, 0x5d, 0xfc, 0xcd, 0xbd
        /*0088*/ 	.byte	0x8b, 0x32, 0x8f, 0x3f
	.type		yuv2rgb_REC_2020_NCL,@object
	.size		yuv2rgb_REC_2020_NCL,(.L_17 - yuv2rgb_REC_2020_NCL)
yuv2rgb_REC_2020_NCL:
        /*008c*/ 	.byte	0x00, 0x00, 0x80, 0x3f, 0x00, 0x00, 0x00, 0x00, 0xb1, 0xbf, 0xbc, 0x3f, 0x00, 0x00, 0x80, 0x3f
        /*009c*/ 	.byte	0x95, 0x80, 0x28, 0xbe, 0x31, 0x44, 0x12, 0xbf, 0x00, 0x00, 0x80, 0x3f, 0xb7, 0xd1, 0xf0, 0x3f
        /*00ac*/ 	.byte	0x00, 0x00, 0x00, 0x00
.L_17:


//--------------------- .nv.shared.reserved.0     --------------------------
	.section	.nv.shared.reserved.0,"aw",@nobits
	.weak		__nv_reservedSMEM_offset_0_alias
	.size		__nv_reservedSMEM_offset_0_alias, 0, 64
	.other		__nv_reservedSMEM_offset_0_alias,@"STO_CUDA_RESERVED_SHARED STV_DEFAULT"
__nv_reservedSMEM_offset_0_alias:
	.zero		0
	.zero		64


//--------------------- .nv.constant0._Z15calc_colorspacePhS_S_iiiiS_S_S_i --------------------------
	.section	.nv.constant0._Z15calc_colorspacePhS_S_iiiiS_S_S_i,"a",@progbits
	.sectionflags	@""
	.align	4
.nv.constant0._Z15calc_colorspacePhS_S_iiiiS_S_S_i:
	.zero		964


//--------------------- .nv.constant0._Z5doGPUPhS_i --------------------------
	.section	.nv.constant0._Z5doGPUPhS_i,"a",@progbits
	.sectionflags	@""
	.align	4
.nv.constant0._Z5doGPUPhS_i:
	.zero		916


//--------------------- SYMBOLS --------------------------

	.type		.nv.reservedSmem.offset0,@object
	.size		.nv.reservedSmem.offset0,0x4
